	.target	sm_90a

	.elftype	@"ET_EXEC"


//--------------------- .note.nv.tkinfo           --------------------------
	.section	.note.nv.tkinfo,"",@"SHT_NOTE"
	.sectionflags	@"SHF_NOTE_NV_TKINFO"
	.tkinfo
        /*0018*/ 	.word	0x00000002
        /*0030*/ 	.string	""
        /*0030*/ 	.string	"ptxas"
        /*0030*/ 	.string	"Cuda compilation tools, release 13.0, V13.0.88"
        /*0030*/ 	.string	"Build cuda_13.0.r13.0/compiler.36424714_0"
        /*0030*/ 	.string	"-arch sm_90a -m 64 "



//--------------------- .note.nv.cuinfo           --------------------------
	.section	.note.nv.cuinfo,"",@"SHT_NOTE"
	.sectionflags	@"SHF_NOTE_NV_CUINFO"
        /*0018*/ 	.short	0x0002
        /*001a*/ 	.short	0x005a
        /*001c*/ 	.short	0x0082
	.zero		2


//--------------------- .nv.info                  --------------------------
	.section	.nv.info,"",@"SHT_CUDA_INFO"
	.align	4


	//----- nvinfo : EIATTR_REGCOUNT
	.align		4
        /*0000*/ 	.byte	0x04, 0x2f
        /*0002*/ 	.short	(.L_15 - .L_14)
	.align		4
.L_14:
        /*0004*/ 	.word	index@(_ZN7cutlass13device_kernelINS_4gemm6kernel13GemmUniversalIN4cute5tupleIJiiiiEEENS1_10collective13CollectiveMmaINS1_34MainloopSm90TmaGmmaWarpSpecializedILi6ENS5_IJNS4_1CILi1EEESB_SB_EEENS1_32KernelTmaWarpSpecializedPingpongEEENS5_IJNSA_ILi64EEENSA_ILi128EEENSA_ILi32EEEEEEfNS5_IJlSB_lEEEfSJ_NS4_8TiledMMAINS4_8MMA_AtomIJNS4_4SM904GMMA30MMA_64x128x8_F32TF32TF32_SS_TNILNSN_7ScaleInE1ELSP_1EEEEEENS4_6LayoutISC_NS5_IJNSA_ILi0EEEST_ST_EEEEENS5_IJNS4_10UnderscoreESW_SW_EEEEENS4_13SM90_TMA_LOADENS4_14ComposedLayoutINS4_7SwizzleILi3ELi4ELi3EEENS4_18smem_ptr_flag_bitsILi32EEENSS_INS5_IJNSA_ILi8EEESH_EEENS5_IJSH_SB_EEEEEEEvNS4_8identityESZ_S19_vS1A_EENS_8epilogue10collective6detail29Sm90TmaWarpSpecializedAdapterINS1D_15DefaultEpilogueIfSJ_SJ_NS1C_6thread17LinearCombinationIfLi1EffLNS1H_9ScaleType4KindE0ELNS_15FloatRoundStyleE2EfEENS1_15EpilogueDefaultEEEEEvvEEEEvNT_6ParamsE)
        /*0008*/ 	.word	0x000000a8


	//----- nvinfo : EIATTR_FRAME_SIZE
	.align		4
.L_15:
        /*000c*/ 	.byte	0x04, 0x11
        /*000e*/ 	.short	(.L_17 - .L_16)
	.align		4
.L_16:
        /*0010*/ 	.word	index@(_ZN7cutlass13device_kernelINS_4gemm6kernel13GemmUniversalIN4cute5tupleIJiiiiEEENS1_10collective13CollectiveMmaINS1_34MainloopSm90TmaGmmaWarpSpecializedILi6ENS5_IJNS4_1CILi1EEESB_SB_EEENS1_32KernelTmaWarpSpecializedPingpongEEENS5_IJNSA_ILi64EEENSA_ILi128EEENSA_ILi32EEEEEEfNS5_IJlSB_lEEEfSJ_NS4_8TiledMMAINS4_8MMA_AtomIJNS4_4SM904GMMA30MMA_64x128x8_F32TF32TF32_SS_TNILNSN_7ScaleInE1ELSP_1EEEEEENS4_6LayoutISC_NS5_IJNSA_ILi0EEEST_ST_EEEEENS5_IJNS4_10UnderscoreESW_SW_EEEEENS4_13SM90_TMA_LOADENS4_14ComposedLayoutINS4_7SwizzleILi3ELi4ELi3EEENS4_18smem_ptr_flag_bitsILi32EEENSS_INS5_IJNSA_ILi8EEESH_EEENS5_IJSH_SB_EEEEEEEvNS4_8identityESZ_S19_vS1A_EENS_8epilogue10collective6detail29Sm90TmaWarpSpecializedAdapterINS1D_15DefaultEpilogueIfSJ_SJ_NS1C_6thread17LinearCombinationIfLi1EffLNS1H_9ScaleType4KindE0ELNS_15FloatRoundStyleE2EfEENS1_15EpilogueDefaultEEEEEvvEEEEvNT_6ParamsE)
        /*0014*/ 	.word	0x00000008


	//----- nvinfo : EIATTR_MIN_STACK_SIZE
	.align		4
.L_17:
        /*0018*/ 	.byte	0x04, 0x12
        /*001a*/ 	.short	(.L_19 - .L_18)
	.align		4
.L_18:
        /*001c*/ 	.word	index@(_ZN7cutlass13device_kernelINS_4gemm6kernel13GemmUniversalIN4cute5tupleIJiiiiEEENS1_10collective13CollectiveMmaINS1_34MainloopSm90TmaGmmaWarpSpecializedILi6ENS5_IJNS4_1CILi1EEESB_SB_EEENS1_32KernelTmaWarpSpecializedPingpongEEENS5_IJNSA_ILi64EEENSA_ILi128EEENSA_ILi32EEEEEEfNS5_IJlSB_lEEEfSJ_NS4_8TiledMMAINS4_8MMA_AtomIJNS4_4SM904GMMA30MMA_64x128x8_F32TF32TF32_SS_TNILNSN_7ScaleInE1ELSP_1EEEEEENS4_6LayoutISC_NS5_IJNSA_ILi0EEEST_ST_EEEEENS5_IJNS4_10UnderscoreESW_SW_EEEEENS4_13SM90_TMA_LOADENS4_14ComposedLayoutINS4_7SwizzleILi3ELi4ELi3EEENS4_18smem_ptr_flag_bitsILi32EEENSS_INS5_IJNSA_ILi8EEESH_EEENS5_IJSH_SB_EEEEEEEvNS4_8identityESZ_S19_vS1A_EENS_8epilogue10collective6detail29Sm90TmaWarpSpecializedAdapterINS1D_15DefaultEpilogueIfSJ_SJ_NS1C_6thread17LinearCombinationIfLi1EffLNS1H_9ScaleType4KindE0ELNS_15FloatRoundStyleE2EfEENS1_15EpilogueDefaultEEEEEvvEEEEvNT_6ParamsE)
        /*0020*/ 	.word	0x00000008
.L_19:


//--------------------- .nv.compat                --------------------------
	.section	.nv.compat,"",@"SHT_CUDA_COMPAT_INFO"
	.align	4
        /*0000*/ 	.byte	0x02, 0x09, 0x01, 0x00, 0x02, 0x02, 0x04, 0x00, 0x02, 0x05, 0x05, 0x00, 0x03, 0x07, 0x01, 0x01
        /*0010*/ 	.byte	0x02, 0x03, 0x01, 0x00, 0x02, 0x06, 0x01, 0x00, 0x04, 0x0b, 0x08, 0x00, 0x00, 0x00, 0x00, 0x00
        /*0020*/ 	.byte	0x00, 0x00, 0x00, 0x00


//--------------------- .nv.info._ZN7cutlass13device_kernelINS_4gemm6kernel13GemmUniversalIN4cute5tupleIJiiiiEEENS1_10collective13CollectiveMmaINS1_34MainloopSm90TmaGmmaWarpSpecializedILi6ENS5_IJNS4_1CILi1EEESB_SB_EEENS1_32KernelTmaWarpSpecializedPingpongEEENS5_IJNSA_ILi64EEENSA_ILi128EEENSA_ILi32EEEEEEfNS5_IJlSB_lEEEfSJ_NS4_8TiledMMAINS4_8MMA_AtomIJNS4_4SM904GMMA30MMA_64x128x8_F32TF32TF32_SS_TNILNSN_7ScaleInE1ELSP_1EEEEEENS4_6LayoutISC_NS5_IJNSA_ILi0EEEST_ST_EEEEENS5_IJNS4_10UnderscoreESW_SW_EEEEENS4_13SM90_TMA_LOADENS4_14ComposedLayoutINS4_7SwizzleILi3ELi4ELi3EEENS4_18smem_ptr_flag_bitsILi32EEENSS_INS5_IJNSA_ILi8EEESH_EEENS5_IJSH_SB_EEEEEEEvNS4_8identityESZ_S19_vS1A_EENS_8epilogue10collective6detail29Sm90TmaWarpSpecializedAdapterINS1D_15DefaultEpilogueIfSJ_SJ_NS1C_6thread17LinearCombinationIfLi1EffLNS1H_9ScaleType4KindE0ELNS_15FloatRoundStyleE2EfEENS1_15EpilogueDefaultEEEEEvvEEEEvNT_6ParamsE --------------------------
	.section	.nv.info._ZN7cutlass13device_kernelINS_4gemm6kernel13GemmUniversalIN4cute5tupleIJiiiiEEENS1_10collective13CollectiveMmaINS1_34MainloopSm90TmaGmmaWarpSpecializedILi6ENS5_IJNS4_1CILi1EEESB_SB_EEENS1_32KernelTmaWarpSpecializedPingpongEEENS5_IJNSA_ILi64EEENSA_ILi128EEENSA_ILi32EEEEEEfNS5_IJlSB_lEEEfSJ_NS4_8TiledMMAINS4_8MMA_AtomIJNS4_4SM904GMMA30MMA_64x128x8_F32TF32TF32_SS_TNILNSN_7ScaleInE1ELSP_1EEEEEENS4_6LayoutISC_NS5_IJNSA_ILi0EEEST_ST_EEEEENS5_IJNS4_10UnderscoreESW_SW_EEEEENS4_13SM90_TMA_LOADENS4_14ComposedLayoutINS4_7SwizzleILi3ELi4ELi3EEENS4_18smem_ptr_flag_bitsILi32EEENSS_INS5_IJNSA_ILi8EEESH_EEENS5_IJSH_SB_EEEEEEEvNS4_8identityESZ_S19_vS1A_EENS_8epilogue10collective6detail29Sm90TmaWarpSpecializedAdapterINS1D_15DefaultEpilogueIfSJ_SJ_NS1C_6thread17LinearCombinationIfLi1EffLNS1H_9ScaleType4KindE0ELNS_15FloatRoundStyleE2EfEENS1_15EpilogueDefaultEEEEEvvEEEEvNT_6ParamsE,"",@"SHT_CUDA_INFO"
	.sectionflags	@""
	.align	4


	//----- nvinfo : EIATTR_CUDA_API_VERSION
	.align		4
        /*0000*/ 	.byte	0x04, 0x37
        /*0002*/ 	.short	(.L_21 - .L_20)
.L_20:
        /*0004*/ 	.word	0x00000082


	//----- nvinfo : EIATTR_KPARAM_INFO
	.align		4
.L_21:
        /*0008*/ 	.byte	0x04, 0x17
        /*000a*/ 	.short	(.L_23 - .L_22)
.L_22:
        /*000c*/ 	.word	0x00000000
        /*0010*/ 	.short	0x0000
        /*0012*/ 	.short	0x0070
        /*0014*/ 	.byte	0x00, 0xf0, 0x01, 0x10


	//----- nvinfo : EIATTR_SPARSE_MMA_MASK
	.align		4
.L_23:
        /*0018*/ 	.byte	0x03, 0x50
        /*001a*/ 	.short	0x0000


	//----- nvinfo : EIATTR_MAXREG_COUNT
	.align		4
        /*001c*/ 	.byte	0x03, 0x1b
        /*001e*/ 	.short	0x00a8


	//----- nvinfo : EIATTR_NUM_BARRIERS
	.align		4
        /*0020*/ 	.byte	0x02, 0x4c
        /*0022*/ 	.byte	0x01
	.zero		1


	//----- nvinfo : EIATTR_EXTERNS
	.align		4
        /*0024*/ 	.byte	0x04, 0x0f
        /*0026*/ 	.short	(.L_25 - .L_24)


	//   ....[0]....
	.align		4
.L_24:
        /*0028*/ 	.word	index@(__assertfail)


	//----- nvinfo : EIATTR_ANNOTATIONS
	.align		4
.L_25:
        /*002c*/ 	.byte	0x04, 0x55
        /*002e*/ 	.short	(.L_27 - .L_26)


	//   ....[0]....
.L_26:
        /*0030*/ 	.word	0x00000001
        /*0034*/ 	.byte	0x10, 0x0b, 0x00, 0x00, 0x01, 0x00, 0x00, 0x00, 0x30, 0x12, 0x00, 0x00, 0x01, 0x00, 0x00, 0x00
        /*0044*/ 	.byte	0xd0, 0x54, 0x00, 0x00, 0x01, 0x00, 0x00, 0x00, 0x90, 0x60, 0x00, 0x00


	//----- nvinfo : EIATTR_MERCURY_ISA_VERSION
	.align		4
.L_27:
        /*0050*/ 	.byte	0x03, 0x5f
        /*0052*/ 	.short	0x0101


	//----- nvinfo : EIATTR_INT_WARP_WIDE_INSTR_OFFSETS
	.align		4
        /*0054*/ 	.byte	0x04, 0x31
        /*0056*/ 	.short	(.L_29 - .L_28)


	//   ....[0]....
.L_28:
        /*0058*/ 	.word	0x00000430


	//   ....[1]....
        /*005c*/ 	.word	0x00000450


	//   ....[2]....
        /*0060*/ 	.word	0x000004d0


	//   ....[3]....
        /*0064*/ 	.word	0x000004e0


	//   ....[4]....
        /*0068*/ 	.word	0x000004f0


	//   ....[5]....
        /*006c*/ 	.word	0x00000510


	//   ....[6]....
        /*0070*/ 	.word	0x000005a0


	//   ....[7]....
        /*0074*/ 	.word	0x000005c0


	//----- nvinfo : EIATTR_COOP_GROUP_MASK_REGIDS
	.align		4
.L_29:
        /*0078*/ 	.byte	0x04, 0x29
        /*007a*/ 	.short	(.L_31 - .L_30)


	//   ....[0]....
.L_30:
        /*007c*/ 	.word	0xffffffff


	//   ....[1]....
        /*0080*/ 	.word	0xffffffff


	//   ....[2]....
        /*0084*/ 	.word	0xffffffff


	//   ....[3]....
        /*0088*/ 	.word	0xffffffff


	//   ....[4]....
        /*008c*/ 	.word	0xffffffff


	//   ....[5]....
        /*0090*/ 	.word	0xffffffff


	//----- nvinfo : EIATTR_COOP_GROUP_INSTR_OFFSETS
	.align		4
.L_31:
        /*0094*/ 	.byte	0x04, 0x28
        /*0096*/ 	.short	(.L_33 - .L_32)


	//   ....[0]....
.L_32:
        /*0098*/ 	.word	0x00000070


	//   ....[1]....
        /*009c*/ 	.word	0x00000080


	//   ....[2]....
        /*00a0*/ 	.word	0x00000140


	//   ....[3]....
        /*00a4*/ 	.word	0x00000310


	//   ....[4]....
        /*00a8*/ 	.word	0x00000350


	//   ....[5]....
        /*00ac*/ 	.word	0x00000390


	//----- nvinfo : EIATTR_REG_RECONFIG
	.align		4
.L_33:
        /*00b0*/ 	.byte	0x01, 0x54
	.zero		2


	//----- nvinfo : EIATTR_SYSCALL_OFFSETS
	.align		4
        /*00b4*/ 	.byte	0x04, 0x46
        /*00b6*/ 	.short	(.L_35 - .L_34)


	//   ....[0]....
.L_34:
        /*00b8*/ 	.word	0x000016b0


	//----- nvinfo : EIATTR_MBARRIER_INSTR_OFFSETS
	.align		4
.L_35:
        /*00bc*/ 	.byte	0x04, 0x39
        /*00be*/ 	.short	(.L_37 - .L_36)


	//   ....[0]....
.L_36:
        /*00c0*/ 	.word	0x00000240
        /*00c4*/ 	.word	0x000000ff
        /*00c8*/ 	.word	0x00000000
        /*00cc*/ 	.short	0x0100
        /*00ce*/ 	.byte	0x08
	.zero		1


	//   ....[1]....
        /*00d0*/ 	.word	0x00000250
        /*00d4*/ 	.word	0x000000ff
        /*00d8*/ 	.word	0x00000030
        /*00dc*/ 	.short	0x0100
        /*00de*/ 	.byte	0x08
	.zero		1


	//   ....[2]....
        /*00e0*/ 	.word	0x00000260
        /*00e4*/ 	.word	0x000000ff
        /*00e8*/ 	.word	0x00000008
        /*00ec*/ 	.short	0x0100
        /*00ee*/ 	.byte	0x08
	.zero		1


	//   ....[3]....
        /*00f0*/ 	.word	0x00000270
        /*00f4*/ 	.word	0x000000ff
        /*00f8*/ 	.word	0x00000038
        /*00fc*/ 	.short	0x0100
        /*00fe*/ 	.byte	0x08
	.zero		1


	//   ....[4]....
        /*0100*/ 	.word	0x00000280
        /*0104*/ 	.word	0x000000ff
        /*0108*/ 	.word	0x00000010
        /*010c*/ 	.short	0x0100
        /*010e*/ 	.byte	0x08
	.zero		1


	//   ....[5]....
        /*0110*/ 	.word	0x00000290
        /*0114*/ 	.word	0x000000ff
        /*0118*/ 	.word	0x00000040
        /*011c*/ 	.short	0x0100
        /*011e*/ 	.byte	0x08
	.zero		1


	//   ....[6]....
        /*0120*/ 	.word	0x000002a0
        /*0124*/ 	.word	0x000000ff
        /*0128*/ 	.word	0x00000018
        /*012c*/ 	.short	0x0100
        /*012e*/ 	.byte	0x08
	.zero		1


	//   ....[7]....
        /*0130*/ 	.word	0x000002b0
        /*0134*/ 	.word	0x000000ff
        /*0138*/ 	.word	0x00000048
        /*013c*/ 	.short	0x0100
        /*013e*/ 	.byte	0x08
	.zero		1


	//   ....[8]....
        /*0140*/ 	.word	0x000002c0
        /*0144*/ 	.word	0x000000ff
        /*0148*/ 	.word	0x00000020
        /*014c*/ 	.short	0x0100
        /*014e*/ 	.byte	0x08
	.zero		1


	//   ....[9]....
        /*0150*/ 	.word	0x000002d0
        /*0154*/ 	.word	0x000000ff
        /*0158*/ 	.word	0x00000050
        /*015c*/ 	.short	0x0100
        /*015e*/ 	.byte	0x08
	.zero		1


	//   ....[10]....
        /*0160*/ 	.word	0x000002e0
        /*0164*/ 	.word	0x000000ff
        /*0168*/ 	.word	0x00000028
        /*016c*/ 	.short	0x0100
        /*016e*/ 	.byte	0x08
	.zero		1


	//   ....[11]....
        /*0170*/ 	.word	0x000002f0
        /*0174*/ 	.word	0x000000ff
        /*0178*/ 	.word	0x00000058
        /*017c*/ 	.short	0x0100
        /*017e*/ 	.byte	0x08
	.zero		1


	//   ....[12]....
        /*0180*/ 	.word	0x00000600
        /*0184*/ 	.word	0x000000ff
        /*0188*/ 	.word	0x00000090
        /*018c*/ 	.short	0x0100
        /*018e*/ 	.byte	0x08
	.zero		1


	//   ....[13]....
        /*0190*/ 	.word	0x00000670
        /*0194*/ 	.word	0x000000ff
        /*0198*/ 	.word	0x00000098
        /*019c*/ 	.short	0x0100
        /*019e*/ 	.byte	0x08
	.zero		1


	//   ....[14]....
        /*01a0*/ 	.word	0x00000690
        /*01a4*/ 	.word	0x000000ff
        /*01a8*/ 	.word	0x00000070
        /*01ac*/ 	.short	0x0100
        /*01ae*/ 	.byte	0x09
	.zero		1


	//   ....[15]....
        /*01b0*/ 	.word	0x000006a0
        /*01b4*/ 	.word	0x000000ff
        /*01b8*/ 	.word	0x00000078
        /*01bc*/ 	.short	0x0100
        /*01be*/ 	.byte	0x09
	.zero		1


	//   ....[16]....
        /*01c0*/ 	.word	0x000006b0
        /*01c4*/ 	.word	0x000000ff
        /*01c8*/ 	.word	0x00000080
        /*01cc*/ 	.short	0x0100
        /*01ce*/ 	.byte	0x09
	.zero		1


	//   ....[17]....
        /*01d0*/ 	.word	0x000006c0
        /*01d4*/ 	.word	0x000000ff
        /*01d8*/ 	.word	0x00000088
        /*01dc*/ 	.short	0x0100
        /*01de*/ 	.byte	0x09
	.zero		1


	//   ....[18]....
        /*01e0*/ 	.word	0x00001570
        /*01e4*/ 	.word	0x000000ff
        /*01e8*/ 	.word	0xfffffff8
        /*01ec*/ 	.short	0x010a
        /*01ee*/ 	.byte	0x2b
	.zero		1


	//   ....[19]....
        /*01f0*/ 	.word	0x00001730
        /*01f4*/ 	.word	0x00000003
        /*01f8*/ 	.word	0x00000000
        /*01fc*/ 	.short	0x010a
        /*01fe*/ 	.byte	0x3f
	.zero		1


	//   ....[20]....
        /*0200*/ 	.word	0x00001790
        /*0204*/ 	.word	0x00000003
        /*0208*/ 	.word	0x00000000
        /*020c*/ 	.short	0x010a
        /*020e*/ 	.byte	0x3f
	.zero		1


	//   ....[21]....
        /*0210*/ 	.word	0x00001af0
        /*0214*/ 	.word	0x000000ff
        /*0218*/ 	.word	0x00000000
        /*021c*/ 	.short	0x010a
        /*021e*/ 	.byte	0x04
	.zero		1


	//   ....[22]....
        /*0220*/ 	.word	0x00001b30
        /*0224*/ 	.word	0x000000ff
        /*0228*/ 	.word	0x00000000
        /*022c*/ 	.short	0x010a
        /*022e*/ 	.byte	0x04
	.zero		1


	//   ....[23]....
        /*0230*/ 	.word	0x00001d90
        /*0234*/ 	.word	0x000000ff
        /*0238*/ 	.word	0x00000000
        /*023c*/ 	.short	0x0101
        /*023e*/ 	.byte	0x04
	.zero		1


	//   ....[24]....
        /*0240*/ 	.word	0x00001e90
        /*0244*/ 	.word	0x00000003
        /*0248*/ 	.word	0x00000000
        /*024c*/ 	.short	0x0101
        /*024e*/ 	.byte	0x2e
	.zero		1


	//   ....[25]....
        /*0250*/ 	.word	0x00001f60
        /*0254*/ 	.word	0x000000ff
        /*0258*/ 	.word	0x00000000
        /*025c*/ 	.short	0x0101
        /*025e*/ 	.byte	0x06
	.zero		1


	//   ....[26]....
        /*0260*/ 	.word	0x00001fd0
        /*0264*/ 	.word	0x000000ff
        /*0268*/ 	.word	0x00000008
        /*026c*/ 	.short	0x010a
        /*026e*/ 	.byte	0x2b
	.zero		1


	//   ....[27]....
        /*0270*/ 	.word	0x00005510
        /*0274*/ 	.word	0x00000000
        /*0278*/ 	.word	0x00000000
        /*027c*/ 	.short	0x0101
        /*027e*/ 	.byte	0x2e
	.zero		1


	//   ....[28]....
        /*0280*/ 	.word	0x00005e00
        /*0284*/ 	.word	0x0000000b
        /*0288*/ 	.word	0x00000030
        /*028c*/ 	.short	0x010a
        /*028e*/ 	.byte	0x3f
	.zero		1


	//   ....[29]....
        /*0290*/ 	.word	0x000061c0
        /*0294*/ 	.word	0x00000006
        /*0298*/ 	.word	0x00000098
        /*029c*/ 	.short	0x0101
        /*029e*/ 	.byte	0x3f
	.zero		1


	//   ....[30]....
        /*02a0*/ 	.word	0x000068e0
        /*02a4*/ 	.word	0x00000007
        /*02a8*/ 	.word	0x00000000
        /*02ac*/ 	.short	0x010a
        /*02ae*/ 	.byte	0x3f
	.zero		1


	//   ....[31]....
        /*02b0*/ 	.word	0x00006960
        /*02b4*/ 	.word	0x00000006
        /*02b8*/ 	.word	0x00000000
        /*02bc*/ 	.short	0x010a
        /*02be*/ 	.byte	0x3f
	.zero		1


	//   ....[32]....
        /*02c0*/ 	.word	0x000069f0
        /*02c4*/ 	.word	0x00000007
        /*02c8*/ 	.word	0x00000000
        /*02cc*/ 	.short	0x010a
        /*02ce*/ 	.byte	0x3f
	.zero		1


	//   ....[33]....
        /*02d0*/ 	.word	0x00006a80
        /*02d4*/ 	.word	0x00000006
        /*02d8*/ 	.word	0x00000000
        /*02dc*/ 	.short	0x010a
        /*02de*/ 	.byte	0x3f
	.zero		1


	//   ....[34]....
        /*02e0*/ 	.word	0x00006b10
        /*02e4*/ 	.word	0x00000007
        /*02e8*/ 	.word	0x00000000
        /*02ec*/ 	.short	0x010a
        /*02ee*/ 	.byte	0x3f
	.zero		1


	//   ....[35]....
        /*02f0*/ 	.word	0x00006ba0
        /*02f4*/ 	.word	0x00000005
        /*02f8*/ 	.word	0x00000000
        /*02fc*/ 	.short	0x010a
        /*02fe*/ 	.byte	0x3f
	.zero		1


	//   ....[36]....
        /*0300*/ 	.word	0x00006c10
        /*0304*/ 	.word	0x00000003
        /*0308*/ 	.word	0xfffffff8
        /*030c*/ 	.short	0x010a
        /*030e*/ 	.byte	0x3f
	.zero		1


	//   ....[37]....
        /*0310*/ 	.word	0x00006c60
        /*0314*/ 	.word	0x00000003
        /*0318*/ 	.word	0x00000000
        /*031c*/ 	.short	0x010a
        /*031e*/ 	.byte	0x3f
	.zero		1


	//   ....[38]....
        /*0320*/ 	.word	0x00006cc0
        /*0324*/ 	.word	0x00000004
        /*0328*/ 	.word	0x00000000
        /*032c*/ 	.short	0x010a
        /*032e*/ 	.byte	0x3f
	.zero		1


	//   ....[39]....
        /*0330*/ 	.word	0x00006d20
        /*0334*/ 	.word	0x00000003
        /*0338*/ 	.word	0x00000008
        /*033c*/ 	.short	0x010a
        /*033e*/ 	.byte	0x3f
	.zero		1


	//   ....[40]....
        /*0340*/ 	.word	0x00006df0
        /*0344*/ 	.word	0x0000000b
        /*0348*/ 	.word	0x00000030
        /*034c*/ 	.short	0x010a
        /*034e*/ 	.byte	0x3f
	.zero		1


	//   ....[41]....
        /*0350*/ 	.word	0x00006ec0
        /*0354*/ 	.word	0x00000007
        /*0358*/ 	.word	0x00000000
        /*035c*/ 	.short	0x010a
        /*035e*/ 	.byte	0x3f
	.zero		1


	//   ....[42]....
        /*0360*/ 	.word	0x00006f10
        /*0364*/ 	.word	0x00000006
        /*0368*/ 	.word	0x00000000
        /*036c*/ 	.short	0x010a
        /*036e*/ 	.byte	0x3f
	.zero		1


	//   ....[43]....
        /*0370*/ 	.word	0x00006f60
        /*0374*/ 	.word	0x00000007
        /*0378*/ 	.word	0x00000000
        /*037c*/ 	.short	0x010a
        /*037e*/ 	.byte	0x3f
	.zero		1


	//   ....[44]....
        /*0380*/ 	.word	0x00006fb0
        /*0384*/ 	.word	0x00000006
        /*0388*/ 	.word	0x00000000
        /*038c*/ 	.short	0x010a
        /*038e*/ 	.byte	0x3f
	.zero		1


	//   ....[45]....
        /*0390*/ 	.word	0x00007000
        /*0394*/ 	.word	0x00000007
        /*0398*/ 	.word	0x00000000
        /*039c*/ 	.short	0x010a
        /*039e*/ 	.byte	0x3f
	.zero		1


	//----- nvinfo : EIATTR_NUM_MBARRIERS
	.align		4
.L_37:
        /*03a0*/ 	.byte	0x03, 0x38
        /*03a2*/ 	.short	0x0012


	//----- nvinfo : EIATTR_EXIT_INSTR_OFFSETS
	.align		4
        /*03a4*/ 	.byte	0x04, 0x1c
        /*03a6*/ 	.short	(.L_39 - .L_38)


	//   ....[0]....
.L_38:
        /*03a8*/ 	.word	0x000011c0


	//   ....[1]....
        /*03ac*/ 	.word	0x00001220


	//   ....[2]....
        /*03b0*/ 	.word	0x00005b30


	//   ....[3]....
        /*03b4*/ 	.word	0x00005b60


	//   ....[4]....
        /*03b8*/ 	.word	0x00006bf0


	//----- nvinfo : EIATTR_MAX_THREADS
	.align		4
.L_39:
        /*03bc*/ 	.byte	0x04, 0x05
        /*03be*/ 	.short	(.L_41 - .L_40)
.L_40:
        /*03c0*/ 	.word	0x00000180
        /*03c4*/ 	.word	0x00000001
        /*03c8*/ 	.word	0x00000001


	//----- nvinfo : EIATTR_CRS_STACK_SIZE
	.align		4
.L_41:
        /*03cc*/ 	.byte	0x04, 0x1e
        /*03ce*/ 	.short	(.L_43 - .L_42)
.L_42:
        /*03d0*/ 	.word	0x00000000


	//----- nvinfo : EIATTR_CBANK_PARAM_SIZE
	.align		4
.L_43:
        /*03d4*/ 	.byte	0x03, 0x19
        /*03d6*/ 	.short	0x0470


	//----- nvinfo : EIATTR_PARAM_CBANK
	.align		4
        /*03d8*/ 	.byte	0x04, 0x0a
        /*03da*/ 	.short	(.L_45 - .L_44)
	.align		4
.L_44:
        /*03dc*/ 	.word	index@(.nv.constant0._ZN7cutlass13device_kernelINS_4gemm6kernel13GemmUniversalIN4cute5tupleIJiiiiEEENS1_10collective13CollectiveMmaINS1_34MainloopSm90TmaGmmaWarpSpecializedILi6ENS5_IJNS4_1CILi1EEESB_SB_EEENS1_32KernelTmaWarpSpecializedPingpongEEENS5_IJNSA_ILi64EEENSA_ILi128EEENSA_ILi32EEEEEEfNS5_IJlSB_lEEEfSJ_NS4_8TiledMMAINS4_8MMA_AtomIJNS4_4SM904GMMA30MMA_64x128x8_F32TF32TF32_SS_TNILNSN_7ScaleInE1ELSP_1EEEEEENS4_6LayoutISC_NS5_IJNSA_ILi0EEEST_ST_EEEEENS5_IJNS4_10UnderscoreESW_SW_EEEEENS4_13SM90_TMA_LOADENS4_14ComposedLayoutINS4_7SwizzleILi3ELi4ELi3EEENS4_18smem_ptr_flag_bitsILi32EEENSS_INS5_IJNSA_ILi8EEESH_EEENS5_IJSH_SB_EEEEEEEvNS4_8identityESZ_S19_vS1A_EENS_8epilogue10collective6detail29Sm90TmaWarpSpecializedAdapterINS1D_15DefaultEpilogueIfSJ_SJ_NS1C_6thread17LinearCombinationIfLi1EffLNS1H_9ScaleType4KindE0ELNS_15FloatRoundStyleE2EfEENS1_15EpilogueDefaultEEEEEvvEEEEvNT_6ParamsE)
        /*03e0*/ 	.short	0x0210
        /*03e2*/ 	.short	0x0470


	//----- nvinfo : EIATTR_SW_WAR
	.align		4
.L_45:
        /*03e4*/ 	.byte	0x04, 0x36
        /*03e6*/ 	.short	(.L_47 - .L_46)
.L_46:
        /*03e8*/ 	.word	0x00000008
.L_47:


//--------------------- .nv.callgraph             --------------------------
	.section	.nv.callgraph,"",@"SHT_CUDA_CALLGRAPH"
	.align	4
	.sectionentsize	8
	.align		4
        /*0000*/ 	.word	0x00000000
	.align		4
        /*0004*/ 	.word	0xffffffff
	.align		4
        /*0008*/ 	.word	index@(_ZN7cutlass13device_kernelINS_4gemm6kernel13GemmUniversalIN4cute5tupleIJiiiiEEENS1_10collective13CollectiveMmaINS1_34MainloopSm90TmaGmmaWarpSpecializedILi6ENS5_IJNS4_1CILi1EEESB_SB_EEENS1_32KernelTmaWarpSpecializedPingpongEEENS5_IJNSA_ILi64EEENSA_ILi128EEENSA_ILi32EEEEEEfNS5_IJlSB_lEEEfSJ_NS4_8TiledMMAINS4_8MMA_AtomIJNS4_4SM904GMMA30MMA_64x128x8_F32TF32TF32_SS_TNILNSN_7ScaleInE1ELSP_1EEEEEENS4_6LayoutISC_NS5_IJNSA_ILi0EEEST_ST_EEEEENS5_IJNS4_10UnderscoreESW_SW_EEEEENS4_13SM90_TMA_LOADENS4_14ComposedLayoutINS4_7SwizzleILi3ELi4ELi3EEENS4_18smem_ptr_flag_bitsILi32EEENSS_INS5_IJNSA_ILi8EEESH_EEENS5_IJSH_SB_EEEEEEEvNS4_8identityESZ_S19_vS1A_EENS_8epilogue10collective6detail29Sm90TmaWarpSpecializedAdapterINS1D_15DefaultEpilogueIfSJ_SJ_NS1C_6thread17LinearCombinationIfLi1EffLNS1H_9ScaleType4KindE0ELNS_15FloatRoundStyleE2EfEENS1_15EpilogueDefaultEEEEEvvEEEEvNT_6ParamsE)
	.align		4
        /*000c*/ 	.word	index@(__assertfail)
	.align		4
        /*0010*/ 	.word	0x00000000
	.align		4
        /*0014*/ 	.word	0xfffffffe
	.align		4
        /*0018*/ 	.word	0x00000000
	.align		4
        /*001c*/ 	.word	0xfffffffd
	.align		4
        /*0020*/ 	.word	0x00000000
	.align		4
        /*0024*/ 	.word	0xfffffffc


//--------------------- .nv.constant4             --------------------------
	.section	.nv.constant4,"a",@progbits
	.align	8
	.align		8
.nv.constant4:
        /*0000*/ 	.dword	__assertfail
	.align		8
        /*0008*/ 	.dword	__unnamed_1
	.align		8
        /*0010*/ 	.dword	_ZN40_INTERNAL_15212f14_4_k_cu_211d53d1_176534cuda3std3__45__cpo5beginE
	.align		8
        /*0018*/ 	.dword	_ZN40_INTERNAL_15212f14_4_k_cu_211d53d1_176534cuda3std3__45__cpo3endE
	.align		8
        /*0020*/ 	.dword	_ZN40_INTERNAL_15212f14_4_k_cu_211d53d1_176534cuda3std3__45__cpo6cbeginE
	.align		8
        /*0028*/ 	.dword	_ZN40_INTERNAL_15212f14_4_k_cu_211d53d1_176534cuda3std3__45__cpo4cendE
	.align		8
        /*0030*/ 	.dword	_ZN40_INTERNAL_15212f14_4_k_cu_211d53d1_176534cuda3std3__442_GLOBAL__N__15212f14_4_k_cu_211d53d1_176536ignoreE
	.align		8
        /*0038*/ 	.dword	_ZN40_INTERNAL_15212f14_4_k_cu_211d53d1_176534cuda3std3__419piecewise_constructE
	.align		8
        /*0040*/ 	.dword	_ZN40_INTERNAL_15212f14_4_k_cu_211d53d1_176534cuda3std3__48in_placeE
	.align		8
        /*0048*/ 	.dword	_ZN40_INTERNAL_15212f14_4_k_cu_211d53d1_176534cuda3std6ranges3__45__cpo4swapE
	.align		8
        /*0050*/ 	.dword	_ZN40_INTERNAL_15212f14_4_k_cu_211d53d1_176534cuda3std6ranges3__45__cpo9iter_moveE
	.align		8
        /*0058*/ 	.dword	_ZN40_INTERNAL_15212f14_4_k_cu_211d53d1_176534cute7productE
	.align		8
        /*0060*/ 	.dword	_ZN40_INTERNAL_15212f14_4_k_cu_211d53d1_176534cute1_E
	.align		8
        /*0068*/ 	.dword	$str$22
	.align		8
        /*0070*/ 	.dword	$str$23


//--------------------- .text._ZN7cutlass13device_kernelINS_4gemm6kernel13GemmUniversalIN4cute5tupleIJiiiiEEENS1_10collective13CollectiveMmaINS1_34MainloopSm90TmaGmmaWarpSpecializedILi6ENS5_IJNS4_1CILi1EEESB_SB_EEENS1_32KernelTmaWarpSpecializedPingpongEEENS5_IJNSA_ILi64EEENSA_ILi128EEENSA_ILi32EEEEEEfNS5_IJlSB_lEEEfSJ_NS4_8TiledMMAINS4_8MMA_AtomIJNS4_4SM904GMMA30MMA_64x128x8_F32TF32TF32_SS_TNILNSN_7ScaleInE1ELSP_1EEEEEENS4_6LayoutISC_NS5_IJNSA_ILi0EEEST_ST_EEEEENS5_IJNS4_10UnderscoreESW_SW_EEEEENS4_13SM90_TMA_LOADENS4_14ComposedLayoutINS4_7SwizzleILi3ELi4ELi3EEENS4_18smem_ptr_flag_bitsILi32EEENSS_INS5_IJNSA_ILi8EEESH_EEENS5_IJSH_SB_EEEEEEEvNS4_8identityESZ_S19_vS1A_EENS_8epilogue10collective6detail29Sm90TmaWarpSpecializedAdapterINS1D_15DefaultEpilogueIfSJ_SJ_NS1C_6thread17LinearCombinationIfLi1EffLNS1H_9ScaleType4KindE0ELNS_15FloatRoundStyleE2EfEENS1_15EpilogueDefaultEEEEEvvEEEEvNT_6ParamsE --------------------------
	.section	.text._ZN7cutlass13device_kernelINS_4gemm6kernel13GemmUniversalIN4cute5tupleIJiiiiEEENS1_10collective13CollectiveMmaINS1_34MainloopSm90TmaGmmaWarpSpecializedILi6ENS5_IJNS4_1CILi1EEESB_SB_EEENS1_32KernelTmaWarpSpecializedPingpongEEENS5_IJNSA_ILi64EEENSA_ILi128EEENSA_ILi32EEEEEEfNS5_IJlSB_lEEEfSJ_NS4_8TiledMMAINS4_8MMA_AtomIJNS4_4SM904GMMA30MMA_64x128x8_F32TF32TF32_SS_TNILNSN_7ScaleInE1ELSP_1EEEEEENS4_6LayoutISC_NS5_IJNSA_ILi0EEEST_ST_EEEEENS5_IJNS4_10UnderscoreESW_SW_EEEEENS4_13SM90_TMA_LOADENS4_14ComposedLayoutINS4_7SwizzleILi3ELi4ELi3EEENS4_18smem_ptr_flag_bitsILi32EEENSS_INS5_IJNSA_ILi8EEESH_EEENS5_IJSH_SB_EEEEEEEvNS4_8identityESZ_S19_vS1A_EENS_8epilogue10collective6detail29Sm90TmaWarpSpecializedAdapterINS1D_15DefaultEpilogueIfSJ_SJ_NS1C_6thread17LinearCombinationIfLi1EffLNS1H_9ScaleType4KindE0ELNS_15FloatRoundStyleE2EfEENS1_15EpilogueDefaultEEEEEvvEEEEvNT_6ParamsE,"ax",@progbits
	.align	128
.text._ZN7cutlass13device_kernelINS_4gemm6kernel13GemmUniversalIN4cute5tupleIJiiiiEEENS1_10collective13CollectiveMmaINS1_34MainloopSm90TmaGmmaWarpSpecializedILi6ENS5_IJNS4_1CILi1EEESB_SB_EEENS1_32KernelTmaWarpSpecializedPingpongEEENS5_IJNSA_ILi64EEENSA_ILi128EEENSA_ILi32EEEEEEfNS5_IJlSB_lEEEfSJ_NS4_8TiledMMAINS4_8MMA_AtomIJNS4_4SM904GMMA30MMA_64x128x8_F32TF32TF32_SS_TNILNSN_7ScaleInE1ELSP_1EEEEEENS4_6LayoutISC_NS5_IJNSA_ILi0EEEST_ST_EEEEENS5_IJNS4_10UnderscoreESW_SW_EEEEENS4_13SM90_TMA_LOADENS4_14ComposedLayoutINS4_7SwizzleILi3ELi4ELi3EEENS4_18smem_ptr_flag_bitsILi32EEENSS_INS5_IJNSA_ILi8EEESH_EEENS5_IJSH_SB_EEEEEEEvNS4_8identityESZ_S19_vS1A_EENS_8epilogue10collective6detail29Sm90TmaWarpSpecializedAdapterINS1D_15DefaultEpilogueIfSJ_SJ_NS1C_6thread17LinearCombinationIfLi1EffLNS1H_9ScaleType4KindE0ELNS_15FloatRoundStyleE2EfEENS1_15EpilogueDefaultEEEEEvvEEEEvNT_6ParamsE:
        .type           _ZN7cutlass13device_kernelINS_4gemm6kernel13GemmUniversalIN4cute5tupleIJiiiiEEENS1_10collective13CollectiveMmaINS1_34MainloopSm90TmaGmmaWarpSpecializedILi6ENS5_IJNS4_1CILi1EEESB_SB_EEENS1_32KernelTmaWarpSpecializedPingpongEEENS5_IJNSA_ILi64EEENSA_ILi128EEENSA_ILi32EEEEEEfNS5_IJlSB_lEEEfSJ_NS4_8TiledMMAINS4_8MMA_AtomIJNS4_4SM904GMMA30MMA_64x128x8_F32TF32TF32_SS_TNILNSN_7ScaleInE1ELSP_1EEEEEENS4_6LayoutISC_NS5_IJNSA_ILi0EEEST_ST_EEEEENS5_IJNS4_10UnderscoreESW_SW_EEEEENS4_13SM90_TMA_LOADENS4_14ComposedLayoutINS4_7SwizzleILi3ELi4ELi3EEENS4_18smem_ptr_flag_bitsILi32EEENSS_INS5_IJNSA_ILi8EEESH_EEENS5_IJSH_SB_EEEEEEEvNS4_8identityESZ_S19_vS1A_EENS_8epilogue10collective6detail29Sm90TmaWarpSpecializedAdapterINS1D_15DefaultEpilogueIfSJ_SJ_NS1C_6thread17LinearCombinationIfLi1EffLNS1H_9ScaleType4KindE0ELNS_15FloatRoundStyleE2EfEENS1_15EpilogueDefaultEEEEEvvEEEEvNT_6ParamsE,@function
        .size           _ZN7cutlass13device_kernelINS_4gemm6kernel13GemmUniversalIN4cute5tupleIJiiiiEEENS1_10collective13CollectiveMmaINS1_34MainloopSm90TmaGmmaWarpSpecializedILi6ENS5_IJNS4_1CILi1EEESB_SB_EEENS1_32KernelTmaWarpSpecializedPingpongEEENS5_IJNSA_ILi64EEENSA_ILi128EEENSA_ILi32EEEEEEfNS5_IJlSB_lEEEfSJ_NS4_8TiledMMAINS4_8MMA_AtomIJNS4_4SM904GMMA30MMA_64x128x8_F32TF32TF32_SS_TNILNSN_7ScaleInE1ELSP_1EEEEEENS4_6LayoutISC_NS5_IJNSA_ILi0EEEST_ST_EEEEENS5_IJNS4_10UnderscoreESW_SW_EEEEENS4_13SM90_TMA_LOADENS4_14ComposedLayoutINS4_7SwizzleILi3ELi4ELi3EEENS4_18smem_ptr_flag_bitsILi32EEENSS_INS5_IJNSA_ILi8EEESH_EEENS5_IJSH_SB_EEEEEEEvNS4_8identityESZ_S19_vS1A_EENS_8epilogue10collective6detail29Sm90TmaWarpSpecializedAdapterINS1D_15DefaultEpilogueIfSJ_SJ_NS1C_6thread17LinearCombinationIfLi1EffLNS1H_9ScaleType4KindE0ELNS_15FloatRoundStyleE2EfEENS1_15EpilogueDefaultEEEEEvvEEEEvNT_6ParamsE,(.L_x_201 - _ZN7cutlass13device_kernelINS_4gemm6kernel13GemmUniversalIN4cute5tupleIJiiiiEEENS1_10collective13CollectiveMmaINS1_34MainloopSm90TmaGmmaWarpSpecializedILi6ENS5_IJNS4_1CILi1EEESB_SB_EEENS1_32KernelTmaWarpSpecializedPingpongEEENS5_IJNSA_ILi64EEENSA_ILi128EEENSA_ILi32EEEEEEfNS5_IJlSB_lEEEfSJ_NS4_8TiledMMAINS4_8MMA_AtomIJNS4_4SM904GMMA30MMA_64x128x8_F32TF32TF32_SS_TNILNSN_7ScaleInE1ELSP_1EEEEEENS4_6LayoutISC_NS5_IJNSA_ILi0EEEST_ST_EEEEENS5_IJNS4_10UnderscoreESW_SW_EEEEENS4_13SM90_TMA_LOADENS4_14ComposedLayoutINS4_7SwizzleILi3ELi4ELi3EEENS4_18smem_ptr_flag_bitsILi32EEENSS_INS5_IJNSA_ILi8EEESH_EEENS5_IJSH_SB_EEEEEEEvNS4_8identityESZ_S19_vS1A_EENS_8epilogue10collective6detail29Sm90TmaWarpSpecializedAdapterINS1D_15DefaultEpilogueIfSJ_SJ_NS1C_6thread17LinearCombinationIfLi1EffLNS1H_9ScaleType4KindE0ELNS_15FloatRoundStyleE2EfEENS1_15EpilogueDefaultEEEEEvvEEEEvNT_6ParamsE)
        .other          _ZN7cutlass13device_kernelINS_4gemm6kernel13GemmUniversalIN4cute5tupleIJiiiiEEENS1_10collective13CollectiveMmaINS1_34MainloopSm90TmaGmmaWarpSpecializedILi6ENS5_IJNS4_1CILi1EEESB_SB_EEENS1_32KernelTmaWarpSpecializedPingpongEEENS5_IJNSA_ILi64EEENSA_ILi128EEENSA_ILi32EEEEEEfNS5_IJlSB_lEEEfSJ_NS4_8TiledMMAINS4_8MMA_AtomIJNS4_4SM904GMMA30MMA_64x128x8_F32TF32TF32_SS_TNILNSN_7ScaleInE1ELSP_1EEEEEENS4_6LayoutISC_NS5_IJNSA_ILi0EEEST_ST_EEEEENS5_IJNS4_10UnderscoreESW_SW_EEEEENS4_13SM90_TMA_LOADENS4_14ComposedLayoutINS4_7SwizzleILi3ELi4ELi3EEENS4_18smem_ptr_flag_bitsILi32EEENSS_INS5_IJNSA_ILi8EEESH_EEENS5_IJSH_SB_EEEEEEEvNS4_8identityESZ_S19_vS1A_EENS_8epilogue10collective6detail29Sm90TmaWarpSpecializedAdapterINS1D_15DefaultEpilogueIfSJ_SJ_NS1C_6thread17LinearCombinationIfLi1EffLNS1H_9ScaleType4KindE0ELNS_15FloatRoundStyleE2EfEENS1_15EpilogueDefaultEEEEEvvEEEEvNT_6ParamsE,@"STO_CUDA_ENTRY STV_DEFAULT"
_ZN7cutlass13device_kernelINS_4gemm6kernel13GemmUniversalIN4cute5tupleIJiiiiEEENS1_10collective13CollectiveMmaINS1_34MainloopSm90TmaGmmaWarpSpecializedILi6ENS5_IJNS4_1CILi1EEESB_SB_EEENS1_32KernelTmaWarpSpecializedPingpongEEENS5_IJNSA_ILi64EEENSA_ILi128EEENSA_ILi32EEEEEEfNS5_IJlSB_lEEEfSJ_NS4_8TiledMMAINS4_8MMA_AtomIJNS4_4SM904GMMA30MMA_64x128x8_F32TF32TF32_SS_TNILNSN_7ScaleInE1ELSP_1EEEEEENS4_6LayoutISC_NS5_IJNSA_ILi0EEEST_ST_EEEEENS5_IJNS4_10UnderscoreESW_SW_EEEEENS4_13SM90_TMA_LOADENS4_14ComposedLayoutINS4_7SwizzleILi3ELi4ELi3EEENS4_18smem_ptr_flag_bitsILi32EEENSS_INS5_IJNSA_ILi8EEESH_EEENS5_IJSH_SB_EEEEEEEvNS4_8identityESZ_S19_vS1A_EENS_8epilogue10collective6detail29Sm90TmaWarpSpecializedAdapterINS1D_15DefaultEpilogueIfSJ_SJ_NS1C_6thread17LinearCombinationIfLi1EffLNS1H_9ScaleType4KindE0ELNS_15FloatRoundStyleE2EfEENS1_15EpilogueDefaultEEEEEvvEEEEvNT_6ParamsE:
[----:B------:R-:W0:Y:S02]  /*0000*/  LDC R1, c[0x0][0x28] ;  /* 0x00000a00ff017b82 */ /* 0x000e240000000800 */
[----:B0-----:R-:W-:Y:S01]  /*0010*/  VIADD R1, R1, 0xfffffff8 ;  /* 0xfffffff801017836 */ /* 0x001fe20000000000 */
[----:B------:R-:W0:Y:S01]  /*0020*/  S2R R4, SR_TID.X ;  /* 0x0000000000047919 */ /* 0x000e220000002100 */
[----:B------:R-:W-:Y:S01]  /*0030*/  ELECT P0, URZ, PT ;  /* 0x00000000003f782f */ /* 0x000fe20003800000 */
[----:B------:R-:W-:Y:S01]  /*0040*/  BSSY B0, `(.L_x_0) ;  /* 0x000000f000007945 */ /* 0x000fe20003800000 */
[--C-:B0-----:R-:W-:Y:S02]  /*0050*/  SHF.R.U32.HI R0, RZ, 0x5, R4.reuse ;  /* 0x00000005ff007819 */ /* 0x101fe40000011604 */
[----:B------:R-:W-:-:S03]  /*0060*/  SHF.R.U32.HI R5, RZ, 0x7, R4 ;  /* 0x00000007ff057819 */ /* 0x000fc60000011604 */
[----:B------:R-:W0:Y:S04]  /*0070*/  SHFL.IDX PT, R2, R0, RZ, 0x1f ;  /* 0x00001fff00027589 */ /* 0x000e2800000e0000 */
[----:B------:R1:W2:Y:S01]  /*0080*/  SHFL.IDX PT, R7, R5, RZ, 0x1f ;  /* 0x00001fff05077589 */ /* 0x0002a200000e0000 */
[----:B0-----:R-:W-:-:S13]  /*0090*/  ISETP.NE.OR P0, PT, R2, RZ, !P0 ;  /* 0x000000ff0200720c */ /* 0x001fda0004705670 */
[----:B-12---:R-:W-:Y:S05]  /*00a0*/  @P0 BRA `(.L_x_1) ;  /* 0x0000000000200947 */ /* 0x006fea0003800000 */
[----:B------:R-:W-:Y:S02]  /*00b0*/  ULDC.64 UR4, c[0x0][0x198] ;  /* 0x0000660000047ab9 */ /* 0x000fe40000000a00 */
[----:B------:R-:W-:Y:S02]  /*00c0*/  UIADD3 UR6, UP0, UR4, 0xf0, URZ ;  /* 0x000000f004067890 */ /* 0x000fe4000ff1e03f */
[----:B------:R-:W-:Y:S02]  /*00d0*/  UIADD3 UR4, UP1, UR4, 0x1f0, URZ ;  /* 0x000001f004047890 */ /* 0x000fe4000ff3e03f */
[----:B------:R-:W-:Y:S02]  /*00e0*/  UIADD3.X UR7, URZ, UR5, URZ, UP0, !UPT ;  /* 0x000000053f077290 */ /* 0x000fe400087fe43f */
[----:B------:R-:W-:-:S07]  /*00f0*/  UIADD3.X UR5, URZ, UR5, URZ, UP1, !UPT ;  /* 0x000000053f057290 */ /* 0x000fce0008ffe43f */
[----:B------:R0:W-:Y:S02]  /*0100*/  UTMACCTL.PF [UR6] ;  /* 0x00000000060079b9 */ /* 0x0001e40008040000 */
[----:B------:R0:W-:Y:S02]  /*0110*/  UTMACCTL.PF [UR4] ;  /* 0x00000000040079b9 */ /* 0x0001e40008040000 */
[----:B0-----:R-:W-:Y:S01]  /*0120*/  NOP ;  /* 0x0000000000007918 */ /* 0x001fe20000000000 */
.L_x_1:
[----:B------:R-:W-:Y:S05]  /*0130*/  BSYNC B0 ;  /* 0x0000000000007941 */ /* 0x000fea0003800000 */
.L_x_0:
[----:B------:R-:W0:Y:S02]  /*0140*/  SHFL.IDX PT, R3, R0, RZ, 0x1f ;  /* 0x00001fff00037589 */ /* 0x000e2400000e0000 */
[----:B0-----:R-:W-:-:S13]  /*0150*/  ISETP.NE.AND P0, PT, R3, RZ, PT ;  /* 0x000000ff0300720c */ /* 0x001fda0003f05270 */
[----:B------:R-:W-:Y:S05]  /*0160*/  @P0 BRA `(.L_x_2) ;  /* 0x0000000000680947 */ /* 0x000fea0003800000 */
[----:B------:R-:W0:Y:S01]  /*0170*/  S2UR UR8, SR_CgaCtaId ;  /* 0x00000000000879c3 */ /* 0x000e220000008800 */
[----:B------:R-:W-:Y:S01]  /*0180*/  UMOV UR4, 0x400 ;  /* 0x0000040000047882 */ /* 0x000fe20000000000 */
[----:B------:R-:W-:Y:S01]  /*0190*/  UMOV UR5, 0x1 ;  /* 0x0000000100057882 */ /* 0x000fe20000000000 */
[----:B------:R-:W-:Y:S01]  /*01a0*/  UMOV UR6, 0x80 ;  /* 0x0000008000067882 */ /* 0x000fe20000000000 */
[----:B------:R-:W-:Y:S01]  /*01b0*/  ELECT P0, URZ, PT ;  /* 0x00000000003f782f */ /* 0x000fe20003800000 */
[----:B------:R-:W-:-:S04]  /*01c0*/  UIADD3 UR6, -UR6, 0x100000, URZ ;  /* 0x0010000006067890 */ /* 0x000fc8000fffe13f */
[----:B------:R-:W-:Y:S02]  /*01d0*/  USHF.L.U32 UR7, UR6, 0xb, URZ ;  /* 0x0000000b06077899 */ /* 0x000fe4000800063f */
[----:B------:R-:W-:Y:S02]  /*01e0*/  USHF.L.U32 UR6, UR6, 0x1, URZ ;  /* 0x0000000106067899 */ /* 0x000fe4000800063f */
[----:B0-----:R-:W-:Y:S02]  /*01f0*/  ULEA UR8, UR8, UR4, 0x18 ;  /* 0x0000000408087291 */ /* 0x001fe4000f8ec03f */
[----:B------:R-:W-:-:S04]  /*0200*/  UIADD3 UR4, -UR5, 0x100000, URZ ;  /* 0x0010000005047890 */ /* 0x000fc8000fffe13f */
[----:B------:R-:W-:Y:S02]  /*0210*/  USHF.L.U32 UR5, UR4, 0xb, URZ ;  /* 0x0000000b04057899 */ /* 0x000fe4000800063f */
[----:B------:R-:W-:Y:S01]  /*0220*/  USHF.L.U32 UR4, UR4, 0x1, URZ ;  /* 0x0000000104047899 */ /* 0x000fe2000800063f */
[----:B------:R-:W0:Y:S11]  /*0230*/  FENCE.VIEW.ASYNC.S ;  /* 0x00000000000073c6 */ /* 0x000e360000000000 */
[----:B0-----:R0:W1:Y:S01]  /*0240*/  SYNCS.EXCH.64 URZ, [UR8], UR4 ;  /* 0x00000004083f75b2 */ /* 0x0010620008000100 */
[----:B------:R0:W2:Y:S01]  /*0250*/  SYNCS.EXCH.64 URZ, [UR8+0x30], UR6 ;  /* 0x00003006083f75b2 */ /* 0x0000a20008000100 */
[----:B------:R0:W3:Y:S01]  /*0260*/  SYNCS.EXCH.64 URZ, [UR8+0x8], UR4 ;  /* 0x00000804083f75b2 */ /* 0x0000e20008000100 */
[----:B------:R0:W4:Y:S01]  /*0270*/  SYNCS.EXCH.64 URZ, [UR8+0x38], UR6 ;  /* 0x00003806083f75b2 */ /* 0x0001220008000100 */
[----:B------:R0:W0:Y:S01]  /*0280*/  SYNCS.EXCH.64 URZ, [UR8+0x10], UR4 ;  /* 0x00001004083f75b2 */ /* 0x0000220008000100 */
[----:B------:R0:W0:Y:S01]  /*0290*/  SYNCS.EXCH.64 URZ, [UR8+0x40], UR6 ;  /* 0x00004006083f75b2 */ /* 0x0000220008000100 */
[----:B------:R0:W0:Y:S01]  /*02a0*/  SYNCS.EXCH.64 URZ, [UR8+0x18], UR4 ;  /* 0x00001804083f75b2 */ /* 0x0000220008000100 */
[----:B------:R0:W0:Y:S01]  /*02b0*/  SYNCS.EXCH.64 URZ, [UR8+0x48], UR6 ;  /* 0x00004806083f75b2 */ /* 0x0000220008000100 */
[----:B------:R0:W0:Y:S01]  /*02c0*/  SYNCS.EXCH.64 URZ, [UR8+0x20], UR4 ;  /* 0x00002004083f75b2 */ /* 0x0000220008000100 */
[----:B------:R0:W0:Y:S01]  /*02d0*/  SYNCS.EXCH.64 URZ, [UR8+0x50], UR6 ;  /* 0x00005006083f75b2 */ /* 0x0000220008000100 */
[----:B------:R0:W0:Y:S01]  /*02e0*/  SYNCS.EXCH.64 URZ, [UR8+0x28], UR4 ;  /* 0x00002804083f75b2 */ /* 0x0000220008000100 */
[----:B------:R0:W0:Y:S01]  /*02f0*/  SYNCS.EXCH.64 URZ, [UR8+0x58], UR6 ;  /* 0x00005806083f75b2 */ /* 0x0000220008000100 */
[----:B------:R-:W-:Y:S01]  /*0300*/  NOP ;  /* 0x0000000000007918 */ /* 0x000fe20000000000 */
.L_x_2:
[----:B------:R-:W5:Y:S01]  /*0310*/  SHFL.IDX PT, R6, R0, RZ, 0x1f ;  /* 0x00001fff00067589 */ /* 0x000f6200000e0000 */
[----:B------:R-:W-:Y:S01]  /*0320*/  ELECT P0, URZ, PT ;  /* 0x00000000003f782f */ /* 0x000fe20003800000 */
[----:B------:R-:W-:Y:S01]  /*0330*/  NOP ;  /* 0x0000000000007918 */ /* 0x000fe20000000000 */
[----:B------:R-:W-:Y:S01]  /*0340*/  ELECT P1, URZ, PT ;  /* 0x00000000003f782f */ /* 0x000fe20003820000 */
[----:B------:R-:W1:Y:S01]  /*0350*/  SHFL.IDX PT, R3, R0, RZ, 0x1f ;  /* 0x00001fff00037589 */ /* 0x000e6200000e0000 */
[----:B0-----:R-:W-:Y:S01]  /*0360*/  UMOV UR4, 0x20 ;  /* 0x0000002000047882 */ /* 0x001fe20000000000 */
[----:B------:R-:W-:Y:S01]  /*0370*/  UMOV UR11, 0x80 ;  /* 0x00000080000b7882 */ /* 0x000fe20000000000 */
[----:B------:R-:W-:Y:S01]  /*0380*/  NOP ;  /* 0x0000000000007918 */ /* 0x000fe20000000000 */
[----:B------:R-:W0:Y:S01]  /*0390*/  SHFL.IDX PT, R5, R5, RZ, 0x1f ;  /* 0x00001fff05057589 */ /* 0x000e2200000e0000 */
[C---:B------:R-:W-:Y:S01]  /*03a0*/  VIADD R31, R7.reuse, 0xffffffff ;  /* 0xffffffff071f7836 */ /* 0x040fe20000000000 */
[----:B------:R-:W-:Y:S01]  /*03b0*/  ULDC.64 UR36, c[0x0][0x208] ;  /* 0x0000820000247ab9 */ /* 0x000fe20000000a00 */
[----:B------:R-:W-:-:S03]  /*03c0*/  ISETP.NE.AND P2, PT, R7, RZ, PT ;  /* 0x000000ff0700720c */ /* 0x000fc60003f45270 */
[----:B------:R-:W-:Y:S02]  /*03d0*/  ISETP.GE.U32.AND P3, PT, R31, 0x2, PT ;  /* 0x000000021f00780c */ /* 0x000fe40003f66070 */
[----:B-----5:R-:W-:Y:S02]  /*03e0*/  ISETP.NE.OR P0, PT, R6, RZ, !P0 ;  /* 0x000000ff0600720c */ /* 0x020fe40004705670 */
[----:B-1----:R-:W-:Y:S02]  /*03f0*/  ISETP.NE.OR P1, PT, R3, RZ, !P1 ;  /* 0x000000ff0300720c */ /* 0x002fe40004f25670 */
[----:B------:R-:W-:Y:S02]  /*0400*/  SHF.R.S32.HI R3, RZ, 0x1f, R2 ;  /* 0x0000001fff037819 */ /* 0x000fe40000011402 */
[----:B0-----:R-:W-:Y:S02]  /*0410*/  R2UR UR43, R5 ;  /* 0x00000000052b72ca */ /* 0x001fe400000e0000 */
[----:B------:R-:W-:-:S05]  /*0420*/  LEA.HI R3, R3, R2, RZ, 0x2 ;  /* 0x0000000203037211 */ /* 0x000fca00078f10ff */
[----:B------:R-:W-:Y:S01]  /*0430*/  VOTEU.ALL UP0, P0 ;  /* 0x00000000003f7886 */ /* 0x000fe20000000000 */
[----:B------:R-:W-:Y:S01]  /*0440*/  LOP3.LUT R3, R3, 0xfffffffc, RZ, 0xc0, !PT ;  /* 0xfffffffc03037812 */ /* 0x000fe200078ec0ff */
[----:B------:R-:W-:-:S03]  /*0450*/  VOTEU.ALL UP1, P1 ;  /* 0x00000000003f7886 */ /* 0x000fc60000820000 */
[----:B------:R-:W0:Y:S01]  /*0460*/  @!UP0 S2UR UR7, SR_CgaCtaId ;  /* 0x00000000000789c3 */ /* 0x000e220000008800 */
[----:B------:R-:W-:Y:S01]  /*0470*/  @!UP0 UMOV UR6, 0x400 ;  /* 0x0000040000068882 */ /* 0x000fe20000000000 */
[----:B------:R-:W-:-:S04]  /*0480*/  @!UP0 UIADD3 UR4, -UR4, 0x100000, URZ ;  /* 0x0010000004048890 */ /* 0x000fc8000fffe13f */
[----:B------:R-:W-:Y:S02]  /*0490*/  @!UP0 USHF.L.U32 UR5, UR4, 0xb, URZ ;  /* 0x0000000b04058899 */ /* 0x000fe4000800063f */
[----:B------:R-:W-:Y:S01]  /*04a0*/  @!UP0 USHF.L.U32 UR4, UR4, 0x1, URZ ;  /* 0x0000000104048899 */ /* 0x000fe2000800063f */
[----:B------:R-:W-:Y:S01]  /*04b0*/  IMAD.IADD R14, R2, 0x1, -R3 ;  /* 0x00000001020e7824 */ /* 0x000fe200078e0a03 */
[----:B------:R-:W-:Y:S01]  /*04c0*/  @!UP1 UMOV UR9, 0x400 ;  /* 0x0000040000099882 */ /* 0x000fe20000000000 */
[----:B------:R-:W-:Y:S01]  /*04d0*/  VOTEU.ALL UP2, P1 ;  /* 0x00000000003f7886 */ /* 0x000fe20000840000 */
[----:B------:R-:W-:Y:S01]  /*04e0*/  VOTEU.ALL UP3, P1 ;  /* 0x00000000003f7886 */ /* 0x000fe20000860000 */
[----:B------:R-:W-:Y:S01]  /*04f0*/  VOTEU.ALL UP4, P1 ;  /* 0x00000000003f7886 */ /* 0x000fe20000880000 */
[----:B------:R-:W1:Y:S01]  /*0500*/  @!UP1 S2UR UR10, SR_CgaCtaId ;  /* 0x00000000000a99c3 */ /* 0x000e620000008800 */
[----:B------:R-:W-:Y:S01]  /*0510*/  VOTEU.ALL UP5, P1 ;  /* 0x00000000003f7886 */ /* 0x000fe200008a0000 */
[----:B------:R-:W-:-:S04]  /*0520*/  SHF.R.S32.HI R3, RZ, 0x1f, R4 ;  /* 0x0000001fff037819 */ /* 0x000fc80000011404 */
[----:B------:R-:W-:-:S04]  /*0530*/  LEA.HI R3, R3, R4, RZ, 0x7 ;  /* 0x0000000403037211 */ /* 0x000fc800078f38ff */
[----:B------:R-:W-:-:S05]  /*0540*/  LOP3.LUT R3, R3, 0xffffff80, RZ, 0xc0, !PT ;  /* 0xffffff8003037812 */ /* 0x000fca00078ec0ff */
[----:B------:R-:W-:Y:S01]  /*0550*/  IMAD.IADD R5, R4, 0x1, -R3 ;  /* 0x0000000104057824 */ /* 0x000fe200078e0a03 */
[----:B0-----:R-:W-:Y:S02]  /*0560*/  @!UP0 ULEA UR8, UR7, UR6, 0x18 ;  /* 0x0000000607088291 */ /* 0x001fe4000f8ec03f */
[----:B------:R-:W-:-:S04]  /*0570*/  @!UP1 UIADD3 UR6, -UR11, 0x100000, URZ ;  /* 0x001000000b069890 */ /* 0x000fc8000fffe13f */
[----:B------:R-:W-:Y:S02]  /*0580*/  @!UP1 USHF.L.U32 UR7, UR6, 0xb, URZ ;  /* 0x0000000b06079899 */ /* 0x000fe4000800063f */
[----:B------:R-:W-:Y:S01]  /*0590*/  @!UP1 USHF.L.U32 UR6, UR6, 0x1, URZ ;  /* 0x0000000106069899 */ /* 0x000fe2000800063f */
[----:B------:R-:W-:Y:S01]  /*05a0*/  VOTEU.ALL UP0, P0 ;  /* 0x00000000003f7886 */ /* 0x000fe20000000000 */
[----:B-1----:R-:W-:Y:S01]  /*05b0*/  @!UP1 ULEA UR9, UR10, UR9, 0x18 ;  /* 0x000000090a099291 */ /* 0x002fe2000f8ec03f */
[----:B------:R-:W-:Y:S02]  /*05c0*/  VOTEU.ALL UP1, P0 ;  /* 0x00000000003f7886 */ /* 0x000fe40000020000 */
[----:B------:R-:W-:Y:S01]  /*05d0*/  ULDC.64 UR10, c[0x0][0x598] ;  /* 0x00016600000a7ab9 */ /* 0x000fe20000000a00 */
[----:B------:R-:W-:Y:S01]  /*05e0*/  ISETP.NE.AND P0, PT, R14, 0x3, PT ;  /* 0x000000030e00780c */ /* 0x000fe20003f05270 */
[----:B------:R-:W0:Y:S02]  /*05f0*/  FENCE.VIEW.ASYNC.S ;  /* 0x00000000000073c6 */ /* 0x000e240000000000 */
[----:B0-----:R0:W2:Y:S01]  /*0600*/  @!UP0 SYNCS.EXCH.64 URZ, [UR8+0x90], UR4 ;  /* 0x00009004083f85b2 */ /* 0x0010a20008000100 */
[----:B------:R-:W-:-:S02]  /*0610*/  ISETP.NE.U32.AND P1, PT, RZ, UR10, PT ;  /* 0x0000000aff007c0c */ /* 0x000fc4000bf25070 */
[----:B------:R-:W-:Y:S02]  /*0620*/  ISETP.EQ.OR P0, PT, R14, RZ, !P0 ;  /* 0x000000ff0e00720c */ /* 0x000fe40004702670 */
[----:B------:R-:W-:Y:S02]  /*0630*/  ISETP.NE.AND.EX P1, PT, RZ, UR11, PT, P1 ;  /* 0x0000000bff007c0c */ /* 0x000fe4000bf25310 */
[----:B------:R-:W-:-:S04]  /*0640*/  ISETP.EQ.AND P0, PT, R7, RZ, P0 ;  /* 0x000000ff0700720c */ /* 0x000fc80000702270 */
[----:B------:R-:W-:-:S04]  /*0650*/  SEL R23, RZ, 0x1, !P0 ;  /* 0x00000001ff177807 */ /* 0x000fc80004000000 */
[----:B------:R-:W-:Y:S01]  /*0660*/  SEL R23, R23, 0x2, P3 ;  /* 0x0000000217177807 */ /* 0x000fe20001800000 */
[----:B------:R0:W2:Y:S01]  /*0670*/  @!UP1 SYNCS.EXCH.64 URZ, [UR8+0x98], UR4 ;  /* 0x00009804083f95b2 */ /* 0x0000a20008000100 */
[----:B------:R-:W-:Y:S01]  /*0680*/  NOP ;  /* 0x0000000000007918 */ /* 0x000fe20000000000 */
[----:B------:R0:W2:Y:S01]  /*0690*/  @!UP2 SYNCS.EXCH.64 URZ, [UR9+0x70], UR6 ;  /* 0x00007006093fa5b2 */ /* 0x0000a20008000100 */
[----:B------:R0:W2:Y:S01]  /*06a0*/  @!UP3 SYNCS.EXCH.64 URZ, [UR9+0x78], UR6 ;  /* 0x00007806093fb5b2 */ /* 0x0000a20008000100 */
[----:B------:R0:W2:Y:S01]  /*06b0*/  @!UP4 SYNCS.EXCH.64 URZ, [UR9+0x80], UR6 ;  /* 0x00008006093fc5b2 */ /* 0x0000a20008000100 */
[----:B------:R0:W2:Y:S01]  /*06c0*/  @!UP5 SYNCS.EXCH.64 URZ, [UR9+0x88], UR6 ;  /* 0x00008806093fd5b2 */ /* 0x0000a20008000100 */
[----:B------:R-:W-:Y:S01]  /*06d0*/  NOP ;  /* 0x0000000000007918 */ /* 0x000fe20000000000 */
[----:B--234-:R-:W-:Y:S06]  /*06e0*/  BAR.SYNC.DEFER_BLOCKING 0x0 ;  /* 0x0000000000007b1d */ /* 0x01cfec0000010000 */
[----:B0-----:R-:W-:Y:S05]  /*06f0*/  @!P1 BRA `(.L_x_3) ;  /* 0x00000000001c9947 */ /* 0x001fea0003800000 */
[----:B------:R-:W0:Y:S02]  /*0700*/  LDC.64 R2, c[0x0][0x598] ;  /* 0x00016600ff027b82 */ /* 0x000e240000000a00 */
[----:B0-----:R-:W2:Y:S02]  /*0710*/  LDG.E.64 R2, desc[UR36][R2.64] ;  /* 0x0000002402027981 */ /* 0x001ea4000c1e1b00 */
[----:B--2---:R-:W-:-:S04]  /*0720*/  ISETP.NE.U32.AND P0, PT, R2, RZ, PT ;  /* 0x000000ff0200720c */ /* 0x004fc80003f05070 */
[----:B------:R-:W-:-:S13]  /*0730*/  ISETP.NE.AND.EX P0, PT, R3, RZ, PT, P0 ;  /* 0x000000ff0300720c */ /* 0x000fda0003f05300 */
[----:B------:R-:W-:Y:S05]  /*0740*/  @!P0 BRA `(.L_x_3) ;  /* 0x0000000000088947 */ /* 0x000fea0003800000 */
[----:B------:R1:W5:Y:S01]  /*0750*/  LD.E R88, desc[UR36][R2.64] ;  /* 0x0000002402587980 */ /* 0x000362000c101900 */
[----:B------:R-:W-:Y:S05]  /*0760*/  BRA `(.L_x_4) ;  /* 0x0000000000247947 */ /* 0x000fea0003800000 */
.L_x_3:
[----:B------:R-:W-:Y:S02]  /*0770*/  ULDC.64 UR4, c[0x0][0x588] ;  /* 0x0001620000047ab9 */ /* 0x000fe40000000a00 */
[----:B------:R-:W-:-:S04]  /*0780*/  ISETP.NE.U32.AND P0, PT, RZ, UR4, PT ;  /* 0x00000004ff007c0c */ /* 0x000fc8000bf05070 */
[----:B------:R-:W-:-:S13]  /*0790*/  ISETP.NE.AND.EX P0, PT, RZ, UR5, PT, P0 ;  /* 0x00000005ff007c0c */ /* 0x000fda000bf05300 */
[----:B------:R-:W-:Y:S05]  /*07a0*/  @!P0 BRA `(.L_x_5) ;  /* 0x00000000000c8947 */ /* 0x000fea0003800000 */
[----:B------:R-:W0:Y:S02]  /*07b0*/  LDC.64 R88, c[0x0][0x588] ;  /* 0x00016200ff587b82 */ /* 0x000e240000000a00 */
[----:B0-----:R0:W5:Y:S01]  /*07c0*/  LDG.E R88, desc[UR36][R88.64] ;  /* 0x0000002458587981 */ /* 0x001162000c1e1900 */
[----:B------:R-:W-:Y:S05]  /*07d0*/  BRA `(.L_x_4) ;  /* 0x0000000000087947 */ /* 0x000fea0003800000 */
.L_x_5:
[----:B------:R-:W-:Y:S02]  /*07e0*/  ULDC UR4, c[0x0][0x580] ;  /* 0x0001600000047ab9 */ /* 0x000fe40000000800 */
[----:B------:R-:W-:-:S07]  /*07f0*/  IMAD.U32 R88, RZ, RZ, UR4 ;  /* 0x00000004ff587e24 */ /* 0x000fce000f8e00ff */
.L_x_4:
[----:B------:R-:W-:Y:S02]  /*0800*/  ULDC.64 UR4, c[0x0][0x5a0] ;  /* 0x0001680000047ab9 */ /* 0x000fe40000000a00 */
[----:B------:R-:W-:-:S04]  /*0810*/  ISETP.NE.U32.AND P0, PT, RZ, UR4, PT ;  /* 0x00000004ff007c0c */ /* 0x000fc8000bf05070 */
[----:B------:R-:W-:-:S13]  /*0820*/  ISETP.NE.AND.EX P0, PT, RZ, UR5, PT, P0 ;  /* 0x00000005ff007c0c */ /* 0x000fda000bf05300 */
[----:B------:R-:W-:Y:S05]  /*0830*/  @!P0 BRA `(.L_x_6) ;  /* 0x00000000001c8947 */ /* 0x000fea0003800000 */
[----:B-1----:R-:W1:Y:S02]  /*0840*/  LDC.64 R2, c[0x0][0x5a0] ;  /* 0x00016800ff027b82 */ /* 0x002e640000000a00 */
[----:B-1----:R-:W2:Y:S02]  /*0850*/  LDG.E.64 R2, desc[UR36][R2.64] ;  /* 0x0000002402027981 */ /* 0x002ea4000c1e1b00 */
[----:B--2---:R-:W-:-:S04]  /*0860*/  ISETP.NE.U32.AND P0, PT, R2, RZ, PT ;  /* 0x000000ff0200720c */ /* 0x004fc80003f05070 */
[----:B------:R-:W-:-:S13]  /*0870*/  ISETP.NE.AND.EX P0, PT, R3, RZ, PT, P0 ;  /* 0x000000ff0300720c */ /* 0x000fda0003f05300 */
[----:B------:R-:W-:Y:S05]  /*0880*/  @!P0 BRA `(.L_x_6) ;  /* 0x0000000000088947 */ /* 0x000fea0003800000 */
[----:B0-----:R2:W5:Y:S01]  /*0890*/  LD.E R89, desc[UR36][R2.64] ;  /* 0x0000002402597980 */ /* 0x001562000c101900 */
[----:B------:R-:W-:Y:S05]  /*08a0*/  BRA `(.L_x_7) ;  /* 0x0000000000247947 */ /* 0x000fea0003800000 */
.L_x_6:
[----:B------:R-:W-:Y:S02]  /*08b0*/  ULDC.64 UR4, c[0x0][0x590] ;  /* 0x0001640000047ab9 */ /* 0x000fe40000000a00 */
[----:B------:R-:W-:-:S04]  /*08c0*/  ISETP.NE.U32.AND P0, PT, RZ, UR4, PT ;  /* 0x00000004ff007c0c */ /* 0x000fc8000bf05070 */
[----:B------:R-:W-:-:S13]  /*08d0*/  ISETP.NE.AND.EX P0, PT, RZ, UR5, PT, P0 ;  /* 0x00000005ff007c0c */ /* 0x000fda000bf05300 */
[----:B------:R-:W-:Y:S05]  /*08e0*/  @!P0 BRA `(.L_x_8) ;  /* 0x00000000000c8947 */ /* 0x000fea0003800000 */
[----:B-1----:R-:W0:Y:S02]  /*08f0*/  LDC.64 R2, c[0x0][0x590] ;  /* 0x00016400ff027b82 */ /* 0x002e240000000a00 */
[----:B0-----:R0:W5:Y:S01]  /*0900*/  LDG.E R89, desc[UR36][R2.64] ;  /* 0x0000002402597981 */ /* 0x001162000c1e1900 */
[----:B------:R-:W-:Y:S05]  /*0910*/  BRA `(.L_x_7) ;  /* 0x0000000000087947 */ /* 0x000fea0003800000 */
.L_x_8:
[----:B------:R-:W-:Y:S02]  /*0920*/  ULDC UR4, c[0x0][0x584] ;  /* 0x0001610000047ab9 */ /* 0x000fe40000000800 */
[----:B0-----:R-:W-:-:S07]  /*0930*/  IMAD.U32 R89, RZ, RZ, UR4 ;  /* 0x00000004ff597e24 */ /* 0x001fce000f8e00ff */
.L_x_7:
[----:B012---:R-:W0:Y:S01]  /*0940*/  LDC R2, c[0x0][0x65c] ;  /* 0x00019700ff027b82 */ /* 0x007e220000000800 */
[----:B------:R-:W1:Y:S01]  /*0950*/  S2R R15, SR_CTAID.Y ;  /* 0x00000000000f7919 */ /* 0x000e620000002600 */
[----:B------:R-:W-:Y:S01]  /*0960*/  ULDC UR6, c[0x0][0x28c] ;  /* 0x0000a30000067ab9 */ /* 0x000fe20000000800 */
[----:B------:R-:W-:Y:S01]  /*0970*/  ISETP.NE.AND P0, PT, R7, 0x2, PT ;  /* 0x000000020700780c */ /* 0x000fe20003f05270 */
[----:B------:R-:W-:Y:S01]  /*0980*/  UIADD3 UR6, UR6, 0x1f, URZ ;  /* 0x0000001f06067890 */ /* 0x000fe2000fffe03f */
[----:B------:R-:W2:Y:S01]  /*0990*/  S2R R6, SR_CTAID.X ;  /* 0x0000000000067919 */ /* 0x000ea20000002500 */
[----:B------:R-:W-:Y:S01]  /*09a0*/  UMOV UR38, URZ ;  /* 0x0000003f00267c82 */ /* 0x000fe20008000000 */
[----:B------:R-:W-:Y:S01]  /*09b0*/  UMOV UR39, URZ ;  /* 0x0000003f00277c82 */ /* 0x000fe20008000000 */
[----:B------:R-:W-:Y:S01]  /*09c0*/  USHF.R.S32.HI UR7, URZ, 0x1f, UR6 ;  /* 0x0000001f3f077899 */ /* 0x000fe20008011406 */
[----:B------:R-:W-:-:S03]  /*09d0*/  ULDC.64 UR8, c[0x0][0x650] ;  /* 0x0001940000087ab9 */ /* 0x000fc60000000a00 */
[----:B------:R-:W-:-:S04]  /*09e0*/  ULEA.HI UR7, UR7, UR6, URZ, 0x5 ;  /* 0x0000000607077291 */ /* 0x000fc8000f8f283f */
[----:B------:R-:W-:Y:S01]  /*09f0*/  USHF.R.S32.HI UR40, URZ, 0x5, UR7 ;  /* 0x000000053f287899 */ /* 0x000fe20008011407 */
[----:B0-----:R-:W-:-:S13]  /*0a00*/  ISETP.NE.AND P1, PT, R2, 0x1, PT ;  /* 0x000000010200780c */ /* 0x001fda0003f25270 */
[----:B------:R-:W2:Y:S01]  /*0a10*/  @P1 LDC R17, c[0x0][0x10] ;  /* 0x00000400ff111b82 */ /* 0x000ea20000000800 */
[----:B-1----:R-:W-:Y:S02]  /*0a20*/  @P1 IMAD.MOV.U32 R8, RZ, RZ, R15 ;  /* 0x000000ffff081224 */ /* 0x002fe400078e000f */
[----:B------:R-:W-:Y:S02]  /*0a30*/  @P1 IMAD.MOV.U32 R9, RZ, RZ, RZ ;  /* 0x000000ffff091224 */ /* 0x000fe400078e00ff */
[----:B------:R-:W-:-:S03]  /*0a40*/  @P1 IMAD.MOV.U32 R7, RZ, RZ, RZ ;  /* 0x000000ffff071224 */ /* 0x000fc600078e00ff */
[----:B------:R-:W0:Y:S01]  /*0a50*/  @!P1 LDC R3, c[0x0][0xc] ;  /* 0x00000300ff039b82 */ /* 0x000e220000000800 */
[----:B------:R-:W-:Y:S01]  /*0a60*/  ULDC UR4, c[0x0][0xc] ;  /* 0x0000030000047ab9 */ /* 0x000fe20000000800 */
[----:B------:R-:W-:Y:S02]  /*0a70*/  ULDC UR5, c[0x0][0x10] ;  /* 0x0000040000057ab9 */ /* 0x000fe40000000800 */
[----:B------:R-:W-:-:S04]  /*0a80*/  UIMAD.WIDE.U32 UR4, UR4, UR5, URZ ;  /* 0x00000005040472a5 */ /* 0x000fc8000f8e003f */
[----:B------:R-:W1:Y:S01]  /*0a90*/  LDC R0, c[0x0][0x14] ;  /* 0x00000500ff007b82 */ /* 0x000e620000000800 */
[----:B--2---:R-:W-:-:S04]  /*0aa0*/  @P1 IMAD.WIDE.U32 R16, R6, R17, R8 ;  /* 0x0000001106101225 */ /* 0x004fc800078e0008 */
[----:B------:R-:W-:Y:S02]  /*0ab0*/  @P1 IMAD.IADD R17, R17, 0x1, R7 ;  /* 0x0000000111111824 */ /* 0x000fe400078e0207 */
[----:B------:R-:W-:Y:S02]  /*0ac0*/  IMAD.MOV.U32 R7, RZ, RZ, RZ ;  /* 0x000000ffff077224 */ /* 0x000fe400078e00ff */
[----:B0-----:R-:W-:-:S04]  /*0ad0*/  @!P1 IMAD.WIDE.U32 R8, R3, R15, R6 ;  /* 0x0000000f03089225 */ /* 0x001fc800078e0006 */
[----:B------:R-:W-:Y:S02]  /*0ae0*/  @!P1 IMAD.MOV.U32 R16, RZ, RZ, R8 ;  /* 0x000000ffff109224 */ /* 0x000fe400078e0008 */
[----:B-1----:R-:W-:-:S04]  /*0af0*/  IMAD.WIDE.U32 R10, R0, UR4, RZ ;  /* 0x00000004000a7c25 */ /* 0x002fc8000f8e00ff */
[----:B------:R-:W-:Y:S01]  /*0b00*/  IMAD R3, R0, UR5, RZ ;  /* 0x0000000500037c24 */ /* 0x000fe2000f8e02ff */
[----:B------:R0:W-:Y:S01]  /*0b10*/  STL.64 [R1], R10 ;  /* 0x0000000a01007387 */ /* 0x0001e20000100a00 */
[----:B------:R-:W-:Y:S02]  /*0b20*/  @!P1 IMAD.MOV.U32 R17, RZ, RZ, R9 ;  /* 0x000000ffff119224 */ /* 0x000fe400078e0009 */
[----:B------:R-:W-:Y:S01]  /*0b30*/  IMAD.IADD R0, R11, 0x1, R3 ;  /* 0x000000010b007824 */ /* 0x000fe200078e0203 */
[----:B------:R-:W-:Y:S06]  /*0b40*/  @P0 BRA `(.L_x_9) ;  /* 0x0000000000200947 */ /* 0x000fec0003800000 */
[----:B------:R-:W-:Y:S01]  /*0b50*/  UISETP.GE.U32.AND UP0, UPT, UR40, 0x6, UPT ;  /* 0x000000062800788c */ /* 0x000fe2000bf06070 */
[----:B------:R-:W-:Y:S01]  /*0b60*/  IADD3 R16, P0, R16, R10, RZ ;  /* 0x0000000a10107210 */ /* 0x000fe20007f1e0ff */
[----:B------:R-:W-:Y:S01]  /*0b70*/  UIMAD.WIDE.U32 UR4, UR40, -0x55555555, URZ ;  /* 0xaaaaaaab280478a5 */ /* 0x000fe2000f8e003f */
[----:B------:R-:W-:-:S03]  /*0b80*/  UMOV UR39, URZ ;  /* 0x0000003f00277c82 */ /* 0x000fc60008000000 */
[----:B------:R-:W-:Y:S01]  /*0b90*/  USHF.R.U32.HI UR4, URZ, 0x2, UR5 ;  /* 0x000000023f047899 */ /* 0x000fe20008011605 */
[----:B------:R-:W-:-:S03]  /*0ba0*/  IMAD.X R17, R0, 0x1, R17, P0 ;  /* 0x0000000100117824 */ /* 0x000fc600000e0611 */
[----:B------:R-:W-:Y:S02]  /*0bb0*/  UIMAD UR38, UR4, -0x6, UR40 ;  /* 0xfffffffa042678a4 */ /* 0x000fe4000f8e0228 */
[----:B------:R-:W-:-:S12]  /*0bc0*/  @UP0 ULOP3.LUT UR39, UR4, 0x1, URZ, 0xc0, !UPT ;  /* 0x0000000104270892 */ /* 0x000fd8000f8ec03f */
.L_x_9:
[----:B------:R-:W-:Y:S01]  /*0bd0*/  ISETP.GE.U32.AND P0, PT, R16, UR8, PT ;  /* 0x0000000810007c0c */ /* 0x000fe2000bf06070 */
[----:B------:R-:W-:Y:S01]  /*0be0*/  IMAD.MOV.U32 R22, RZ, RZ, -0x1 ;  /* 0xffffffffff167424 */ /* 0x000fe200078e00ff */
[----:B------:R-:W-:Y:S01]  /*0bf0*/  PRMT R3, RZ, 0x7610, R3 ;  /* 0x00007610ff037816 */ /* 0x000fe20000000003 */
[----:B------:R-:W-:Y:S01]  /*0c00*/  IMAD.MOV.U32 R18, RZ, RZ, -0x1 ;  /* 0xffffffffff127424 */ /* 0x000fe200078e00ff */
[----:B------:R-:W-:Y:S01]  /*0c10*/  ISETP.GE.U32.AND.EX P0, PT, R17, UR9, PT, P0 ;  /* 0x0000000911007c0c */ /* 0x000fe2000bf06100 */
[----:B------:R-:W-:-:S12]  /*0c20*/  IMAD.MOV.U32 R19, RZ, RZ, -0x1 ;  /* 0xffffffffff137424 */ /* 0x000fd800078e00ff */
[----:B------:R-:W-:Y:S05]  /*0c30*/  @P0 BRA `(.L_x_10) ;  /* 0x0000000400580947 */ /* 0x000fea0003800000 */
[----:B------:R-:W1:Y:S01]  /*0c40*/  LDC.64 R20, c[0x0][0x628] ;  /* 0x00018a00ff147b82 */ /* 0x000e620000000a00 */
[----:B------:R-:W-:Y:S02]  /*0c50*/  IMAD.MOV.U32 R8, RZ, RZ, R16 ;  /* 0x000000ffff087224 */ /* 0x000fe400078e0010 */
[----:B------:R-:W-:-:S05]  /*0c60*/  IMAD.MOV.U32 R9, RZ, RZ, R17 ;  /* 0x000000ffff097224 */ /* 0x000fca00078e0011 */
[----:B------:R-:W2:Y:S08]  /*0c70*/  LDC R18, c[0x0][0x630] ;  /* 0x00018c00ff127b82 */ /* 0x000eb00000000800 */
[----:B------:R-:W3:Y:S01]  /*0c80*/  LDC.64 R24, c[0x0][0x620] ;  /* 0x00018800ff187b82 */ /* 0x000ee20000000a00 */
[----:B-1----:R-:W-:-:S04]  /*0c90*/  ISETP.NE.U32.AND P0, PT, R20, RZ, PT ;  /* 0x000000ff1400720c */ /* 0x002fc80003f05070 */
[----:B------:R-:W-:-:S13]  /*0ca0*/  ISETP.NE.AND.EX P0, PT, R21, RZ, PT, P0 ;  /* 0x000000ff1500720c */ /* 0x000fda0003f05300 */
[----:B--23--:R-:W-:Y:S05]  /*0cb0*/  @!P0 BRA `(.L_x_11) ;  /* 0x0000000000288947 */ /* 0x00cfea0003800000 */
[----:B------:R-:W1:Y:S02]  /*0cc0*/  LDC R3, c[0x0][0x634] ;  /* 0x00018d00ff037b82 */ /* 0x000e640000000800 */
[----:B-1----:R-:W-:-:S05]  /*0cd0*/  IADD3 R3, P0, R16, R3, RZ ;  /* 0x0000000310037210 */ /* 0x002fca0007f1e0ff */
[----:B------:R-:W-:-:S04]  /*0ce0*/  IMAD.X R19, RZ, RZ, R17, P0 ;  /* 0x000000ffff137224 */ /* 0x000fc800000e0611 */
[----:B------:R-:W-:-:S04]  /*0cf0*/  IMAD.WIDE.U32 R8, R19, R20, RZ ;  /* 0x0000001413087225 */ /* 0x000fc800078e00ff */
[----:B0-----:R-:W-:-:S04]  /*0d00*/  IMAD.WIDE.U32 R10, P0, R3, R21, R8 ;  /* 0x00000015030a7225 */ /* 0x001fc80007800008 */
[----:B------:R-:W-:-:S04]  /*0d10*/  IMAD.WIDE.U32 R8, R3, R20, RZ ;  /* 0x0000001403087225 */ /* 0x000fc800078e00ff */
[----:B------:R-:W-:Y:S01]  /*0d20*/  IMAD.X R13, RZ, RZ, RZ, P0 ;  /* 0x000000ffff0d7224 */ /* 0x000fe200000e06ff */
[----:B------:R-:W-:Y:S01]  /*0d30*/  IADD3 RZ, P0, R9, R10, RZ ;  /* 0x0000000a09ff7210 */ /* 0x000fe20007f1e0ff */
[----:B------:R-:W-:-:S04]  /*0d40*/  IMAD.MOV.U32 R12, RZ, RZ, R11 ;  /* 0x000000ffff0c7224 */ /* 0x000fc800078e000b */
[----:B------:R-:W-:-:S08]  /*0d50*/  IMAD.WIDE.U32.X R8, R19, R21, R12, P0 ;  /* 0x0000001513087225 */ /* 0x000fd000000e040c */
.L_x_11:
[-CC-:B------:R-:W-:Y:S01]  /*0d60*/  SHF.R.U64 R30, R8, R18.reuse, R9.reuse ;  /* 0x00000012081e7219 */ /* 0x180fe20000001209 */
[----:B------:R-:W1:Y:S01]  /*0d70*/  LDC R12, c[0x0][0x618] ;  /* 0x00018600ff0c7b82 */ /* 0x000e620000000800 */
[----:B------:R-:W-:Y:S01]  /*0d80*/  SHF.R.U32.HI R7, RZ, R18, R9 ;  /* 0x00000012ff077219 */ /* 0x000fe20000011609 */
[----:B------:R-:W-:Y:S01]  /*0d90*/  ULDC UR4, c[0x0][0x150] ;  /* 0x0000540000047ab9 */ /* 0x000fe20000000800 */
[----:B0-----:R-:W-:Y:S02]  /*0da0*/  IADD3 R11, P0, RZ, -R30, RZ ;  /* 0x8000001eff0b7210 */ /* 0x001fe40007f1e0ff */
[----:B------:R-:W-:-:S03]  /*0db0*/  I2FP.F32.U32 R3, R6 ;  /* 0x0000000600037245 */ /* 0x000fc60000201000 */
[----:B------:R-:W0:Y:S01]  /*0dc0*/  LDC.64 R26, c[0x0][0x640] ;  /* 0x00019000ff1a7b82 */ /* 0x000e220000000a00 */
[----:B------:R-:W-:Y:S02]  /*0dd0*/  IMAD.X R13, RZ, RZ, ~R7, P0 ;  /* 0x000000ffff0d7224 */ /* 0x000fe400000e0e07 */
[----:B------:R-:W-:Y:S01]  /*0de0*/  FMUL R3, R3, UR4 ;  /* 0x0000000403037c20 */ /* 0x000fe20008400000 */
[----:B------:R-:W-:Y:S01]  /*0df0*/  IMAD.WIDE.U32 R8, R11, R24, R16 ;  /* 0x000000180b087225 */ /* 0x000fe200078e0010 */
[----:B------:R-:W-:-:S03]  /*0e00*/  ULDC UR4, c[0x0][0x154] ;  /* 0x0000550000047ab9 */ /* 0x000fc60000000800 */
[----:B------:R-:W-:Y:S01]  /*0e10*/  IMAD R10, R13, R24, RZ ;  /* 0x000000180d0a7224 */ /* 0x000fe200078e02ff */
[----:B------:R-:W2:Y:S01]  /*0e20*/  LDC R7, c[0x0][0x144] ;  /* 0x00005100ff077b82 */ /* 0x000ea20000000800 */
[----:B------:R-:W3:Y:S02]  /*0e30*/  F2I.U32.TRUNC.NTZ R3, R3 ;  /* 0x0000000300037305 */ /* 0x000ee4000020f000 */
[----:B------:R-:W-:-:S04]  /*0e40*/  IMAD R11, R11, R25, R10 ;  /* 0x000000190b0b7224 */ /* 0x000fc800078e020a */
[----:B------:R-:W-:Y:S01]  /*0e50*/  IMAD.IADD R9, R9, 0x1, R11 ;  /* 0x0000000109097824 */ /* 0x000fe200078e020b */
[----:B------:R-:W4:Y:S01]  /*0e60*/  LDC R18, c[0x0][0x608] ;  /* 0x00018200ff127b82 */ /* 0x000f220000000800 */
[----:B------:R-:W-:-:S03]  /*0e70*/  IMAD.MOV.U32 R11, RZ, RZ, -0x1 ;  /* 0xffffffffff0b7424 */ /* 0x000fc600078e00ff */
[-C--:B-1----:R-:W-:Y:S02]  /*0e80*/  SHF.R.U64 R22, R8, R12.reuse, R9 ;  /* 0x0000000c08167219 */ /* 0x082fe40000001209 */
[----:B------:R-:W-:Y:S02]  /*0e90*/  I2FP.F32.U32 R8, R15 ;  /* 0x0000000f00087245 */ /* 0x000fe40000201000 */
[----:B------:R-:W1:Y:S01]  /*0ea0*/  LDC R24, c[0x0][0x658] ;  /* 0x00019600ff187b82 */ /* 0x000e620000000800 */
[----:B0-----:R-:W-:Y:S01]  /*0eb0*/  ISETP.NE.U32.AND P0, PT, R26, RZ, PT ;  /* 0x000000ff1a00720c */ /* 0x001fe20003f05070 */
[----:B---3--:R-:W-:Y:S01]  /*0ec0*/  IMAD.MOV R10, RZ, RZ, -R3 ;  /* 0x000000ffff0a7224 */ /* 0x008fe200078e0a03 */
[----:B------:R-:W-:Y:S01]  /*0ed0*/  SHF.R.U32.HI R9, RZ, R12, R9 ;  /* 0x0000000cff097219 */ /* 0x000fe20000011609 */
[----:B------:R-:W-:Y:S01]  /*0ee0*/  FMUL R8, R8, UR4 ;  /* 0x0000000408087c20 */ /* 0x000fe20008400000 */
[----:B------:R-:W-:-:S03]  /*0ef0*/  ISETP.NE.AND.EX P0, PT, R27, RZ, PT, P0 ;  /* 0x000000ff1b00720c */ /* 0x000fc60003f05300 */
[----:B------:R-:W0:Y:S01]  /*0f00*/  LDC R20, c[0x0][0x148] ;  /* 0x00005200ff147b82 */ /* 0x000e220000000800 */
[----:B--2---:R-:W-:-:S07]  /*0f10*/  IMAD R3, R7, R10, R6 ;  /* 0x0000000a07037224 */ /* 0x004fce00078e0206 */
[----:B------:R-:W2:Y:S01]  /*0f20*/  LDC R21, c[0x0][0x600] ;  /* 0x00018000ff157b82 */ /* 0x000ea20000000800 */
[-CC-:B----4-:R-:W-:Y:S02]  /*0f30*/  SHF.R.U64 R32, R22, R18.reuse, R9.reuse ;  /* 0x0000001216207219 */ /* 0x190fe40000001209 */
[----:B------:R-:W-:Y:S01]  /*0f40*/  SHF.R.U32.HI R7, RZ, R18, R9 ;  /* 0x00000012ff077219 */ /* 0x000fe20000011609 */
[----:B------:R-:W-:Y:S01]  /*0f50*/  IMAD.MOV.U32 R9, RZ, RZ, 0x1 ;  /* 0x00000001ff097424 */ /* 0x000fe200078e00ff */
[----:B------:R3:W4:Y:S03]  /*0f60*/  F2I.U32.TRUNC.NTZ R18, R8 ;  /* 0x0000000800127305 */ /* 0x000726000020f000 */
[----:B------:R-:W0:Y:S01]  /*0f70*/  LDC R25, c[0x0][0x648] ;  /* 0x00019200ff197b82 */ /* 0x000e220000000800 */
[-C--:B-1----:R-:W-:Y:S02]  /*0f80*/  SHF.L.U32 R6, R11, R24.reuse, RZ ;  /* 0x000000180b067219 */ /* 0x082fe400000006ff */
[----:B------:R-:W-:-:S02]  /*0f90*/  SHF.R.U64 R34, R32, R24, R7 ;  /* 0x0000001820227219 */ /* 0x000fc40000001207 */
[----:B------:R-:W-:Y:S02]  /*0fa0*/  LOP3.LUT R13, RZ, R6, RZ, 0x33, !PT ;  /* 0x00000006ff0d7212 */ /* 0x000fe400078e33ff */
[-C--:B------:R-:W-:Y:S01]  /*0fb0*/  SHF.R.U32.HI R7, RZ, R24.reuse, R7 ;  /* 0x00000018ff077219 */ /* 0x080fe20000011607 */
[----:B------:R-:W1:Y:S01]  /*0fc0*/  LDC R29, c[0x0][0x638] ;  /* 0x00018e00ff1d7b82 */ /* 0x000e620000000800 */
[----:B------:R-:W-:Y:S01]  /*0fd0*/  SHF.L.U32 R12, R9, R24, RZ ;  /* 0x00000018090c7219 */ /* 0x000fe200000006ff */
[----:B------:R-:W-:-:S06]  /*0fe0*/  IMAD.MOV.U32 R6, RZ, RZ, R34 ;  /* 0x000000ffff067224 */ /* 0x000fcc00078e0022 */
[----:B------:R-:W0:Y:S01]  /*0ff0*/  LDC R28, c[0x0][0x610] ;  /* 0x00018400ff1c7b82 */ /* 0x000e220000000800 */
[----:B---34-:R-:W-:Y:S05]  /*1000*/  @!P0 BRA `(.L_x_12) ;  /* 0x0000000000288947 */ /* 0x018fea0003800000 */
[----:B------:R-:W3:Y:S02]  /*1010*/  LDC R11, c[0x0][0x64c] ;  /* 0x00019300ff0b7b82 */ /* 0x000ee40000000800 */
[----:B---3--:R-:W-:-:S05]  /*1020*/  IADD3 R11, P0, R34, R11, RZ ;  /* 0x0000000b220b7210 */ /* 0x008fca0007f1e0ff */
[----:B------:R-:W-:-:S04]  /*1030*/  IMAD.X R19, RZ, RZ, R7, P0 ;  /* 0x000000ffff137224 */ /* 0x000fc800000e0607 */
[----:B------:R-:W-:-:S04]  /*1040*/  IMAD.WIDE.U32 R6, R19, R26, RZ ;  /* 0x0000001a13067225 */ /* 0x000fc800078e00ff */
[----:B------:R-:W-:-:S04]  /*1050*/  IMAD.WIDE.U32 R8, P0, R11, R27, R6 ;  /* 0x0000001b0b087225 */ /* 0x000fc80007800006 */
[----:B------:R-:W-:-:S04]  /*1060*/  IMAD.WIDE.U32 R6, R11, R26, RZ ;  /* 0x0000001a0b067225 */ /* 0x000fc800078e00ff */
[----:B------:R-:W-:Y:S01]  /*1070*/  IMAD.X R11, RZ, RZ, RZ, P0 ;  /* 0x000000ffff0b7224 */ /* 0x000fe200000e06ff */
[----:B------:R-:W-:Y:S01]  /*1080*/  IADD3 RZ, P0, R7, R8, RZ ;  /* 0x0000000807ff7210 */ /* 0x000fe20007f1e0ff */
[----:B------:R-:W-:-:S04]  /*1090*/  IMAD.MOV.U32 R10, RZ, RZ, R9 ;  /* 0x000000ffff0a7224 */ /* 0x000fc800078e0009 */
[----:B------:R-:W-:-:S08]  /*10a0*/  IMAD.WIDE.U32.X R6, R19, R27, R10, P0 ;  /* 0x0000001b13067225 */ /* 0x000fd000000e040a */
.L_x_12:
[----:B0-----:R-:W-:Y:S01]  /*10b0*/  SHF.R.U64 R6, R6, R25, R7 ;  /* 0x0000001906067219 */ /* 0x001fe20000001207 */
[----:B--2---:R-:W-:Y:S01]  /*10c0*/  VIADD R7, R21, 0xffffffff ;  /* 0xffffffff15077836 */ /* 0x004fe20000000000 */
[----:B------:R-:W-:Y:S01]  /*10d0*/  LOP3.LUT R13, R32, R13, RZ, 0xc0, !PT ;  /* 0x0000000d200d7212 */ /* 0x000fe200078ec0ff */
[----:B------:R-:W-:Y:S02]  /*10e0*/  IMAD.MOV R18, RZ, RZ, -R18 ;  /* 0x000000ffff127224 */ /* 0x000fe400078e0a12 */
[----:B------:R-:W-:Y:S01]  /*10f0*/  IMAD.MOV R8, RZ, RZ, -R6 ;  /* 0x000000ffff087224 */ /* 0x000fe200078e0a06 */
[----:B------:R-:W-:Y:S01]  /*1100*/  LOP3.LUT R7, R22, R7, RZ, 0xc0, !PT ;  /* 0x0000000716077212 */ /* 0x000fe200078ec0ff */
[----:B------:R-:W-:Y:S02]  /*1110*/  IMAD R12, R12, R6, R13 ;  /* 0x000000060c0c7224 */ /* 0x000fe400078e020d */
[----:B------:R-:W-:Y:S02]  /*1120*/  @P1 IMAD R3, R20, R18, R15 ;  /* 0x0000001214031224 */ /* 0x000fe400078e020f */
[----:B-1----:R-:W-:-:S02]  /*1130*/  IMAD R6, R8, R29, R34 ;  /* 0x0000001d08067224 */ /* 0x002fc400078e0222 */
[----:B------:R-:W-:Y:S02]  /*1140*/  IMAD R22, R12, R28, R3 ;  /* 0x0000001c0c167224 */ /* 0x000fe400078e0203 */
[----:B------:R-:W-:Y:S02]  /*1150*/  IMAD R7, R6, R21, R7 ;  /* 0x0000001506077224 */ /* 0x000fe400078e0207 */
[----:B------:R-:W-:Y:S02]  /*1160*/  IMAD.MOV.U32 R3, RZ, RZ, 0x1 ;  /* 0x00000001ff037424 */ /* 0x000fe400078e00ff */
[----:B------:R-:W-:Y:S01]  /*1170*/  IMAD.MOV.U32 R19, RZ, RZ, R30 ;  /* 0x000000ffff137224 */ /* 0x000fe200078e001e */
[----:B------:R-:W-:Y:S02]  /*1180*/  SEL R18, R7, R22, !P1 ;  /* 0x0000001607127207 */ /* 0x000fe40004800000 */
[----:B------:R-:W-:-:S07]  /*1190*/  SEL R22, R22, R7, !P1 ;  /* 0x0000000716167207 */ /* 0x000fce0004800000 */
.L_x_10:
[----:B------:R-:W-:Y:S05]  /*11a0*/  @!P2 BRA `(.L_x_13) ;  /* 0x000000480064a947 */ /* 0x000fea0003800000 */
[----:B------:R-:W-:-:S13]  /*11b0*/  ISETP.GT.U32.AND P0, PT, R31, 0x1, PT ;  /* 0x000000011f00780c */ /* 0x000fda0003f04070 */
[----:B------:R-:W-:Y:S05]  /*11c0*/  @P0 EXIT ;  /* 0x000000000000094d */ /* 0x000fea0003800000 */
.L_x_14:
[----:B------:R-:W-:-:S08]  /*11d0*/  NOP ;  /* 0x0000000000007918 */ /* 0x000fd00000000000 */
[----:B------:R-:W1:Y:S02]  /*11e0*/  USETMAXREG.TRY_ALLOC.CTAPOOL UP0, 0xe8 ;  /* 0x000000e8000079c8 */ /* 0x000e640008000600 */
[----:B-1----:R-:W-:-:S13]  /*11f0*/  PLOP3.LUT P0, PT, PT, PT, UP0, 0x80, 0x0 ;  /* 0x000000000000781c */ /* 0x002fda0003f0f008 */
[----:B------:R-:W-:Y:S05]  /*1200*/  @!P0 BRA `(.L_x_14) ;  /* 0xfffffffc00f08947 */ /* 0x000fea000383ffff */
[----:B------:R-:W-:-:S13]  /*1210*/  LOP3.LUT P0, RZ, R3, 0xff, RZ, 0xc0, !PT ;  /* 0x000000ff03ff7812 */ /* 0x000fda000780c0ff */
[----:B------:R-:W-:Y:S05]  /*1220*/  @!P0 EXIT ;  /* 0x000000000000894d */ /* 0x000fea0003800000 */
[----:B------:R-:W2:Y:S01]  /*1230*/  LDL.64 R8, [R1] ;  /* 0x0000000001087983 */ /* 0x000ea20000100a00 */
[----:B------:R-:W-:Y:S01]  /*1240*/  SHF.R.S32.HI R4, RZ, 0x1f, R5 ;  /* 0x0000001fff047819 */ /* 0x000fe20000011405 */
[----:B------:R-:W1:Y:S01]  /*1250*/  S2UR UR4, SR_CgaCtaId ;  /* 0x00000000000479c3 */ /* 0x000e620000008800 */
[----:B------:R-:W-:Y:S01]  /*1260*/  UISETP.LT.AND UP0, UPT, UR40, 0x1, UPT ;  /* 0x000000012800788c */ /* 0x000fe2000bf01270 */
[----:B------:R-:W-:Y:S01]  /*1270*/  LOP3.LUT R102, R23, 0x1, RZ, 0xfc, !PT ;  /* 0x0000000117667812 */ /* 0x000fe200078efcff */
[----:B------:R-:W-:Y:S01]  /*1280*/  UIADD3 UR5, UR43, -0x1, URZ ;  /* 0xffffffff2b057890 */ /* 0x000fe2000fffe03f */
[CC--:B------:R-:W-:Y:S01]  /*1290*/  LEA.HI R3, R4.reuse, R5.reuse, RZ, 0x2 ;  /* 0x0000000504037211 */ /* 0x0c0fe200078f10ff */
[----:B------:R-:W-:Y:S01]  /*12a0*/  USEL UR42, UR40, 0x1, UP0 ;  /* 0x00000001282a7887 */ /* 0x000fe20008000000 */
[----:B------:R-:W-:Y:S01]  /*12b0*/  LEA.HI R4, R4, R5, RZ, 0x5 ;  /* 0x0000000504047211 */ /* 0x000fe200078f28ff */
[----:B------:R-:W-:Y:S01]  /*12c0*/  UMOV UR41, 0x400 ;  /* 0x0000040000297882 */ /* 0x000fe20000000000 */
[--C-:B------:R-:W-:Y:S01]  /*12d0*/  SHF.R.S32.HI R90, RZ, 0x2, R3.reuse ;  /* 0x00000002ff5a7819 */ /* 0x100fe20000011403 */
[----:B------:R-:W3:Y:S01]  /*12e0*/  LDC R96, c[0x0][0x658] ;  /* 0x00019600ff607b82 */ /* 0x000ee20000000800 */
[----:B------:R-:W-:Y:S01]  /*12f0*/  SHF.R.S32.HI R7, RZ, 0x1f, R3 ;  /* 0x0000001fff077819 */ /* 0x000fe20000011403 */
[----:B------:R-:W-:Y:S01]  /*1300*/  UISETP.NE.AND UP0, UPT, UR5, URZ, UPT ;  /* 0x0000003f0500728c */ /* 0x000fe2000bf05270 */
[----:B------:R-:W-:Y:S01]  /*1310*/  LOP3.LUT R6, R3, 0xfffffffc, RZ, 0xc0, !PT ;  /* 0xfffffffc03067812 */ /* 0x000fe200078ec0ff */
[----:B------:R-:W-:Y:S01]  /*1320*/  ULDC UR6, c[0x0][0x284] ;  /* 0x0000a10000067ab9 */ /* 0x000fe20000000800 */
[----:B------:R-:W-:Y:S01]  /*1330*/  LEA.HI R7, R7, R90, RZ, 0x3 ;  /* 0x0000005a07077211 */ /* 0x000fe200078f18ff */
[----:B------:R-:W-:Y:S01]  /*1340*/  USHF.L.U32 UR45, UR40, 0x1, URZ ;  /* 0x00000001282d7899 */ /* 0x000fe2000800063f */
[----:B------:R-:W-:Y:S01]  /*1350*/  SHF.R.S32.HI R3, RZ, 0x5, R4 ;  /* 0x00000005ff037819 */ /* 0x000fe20000011404 */
[----:B------:R-:W4:Y:S01]  /*1360*/  LDC.64 R94, c[0x0][0x5c8] ;  /* 0x00017200ff5e7b82 */ /* 0x000f220000000a00 */
[----:B------:R-:W-:Y:S01]  /*1370*/  LOP3.LUT R7, R7, 0xfffffff8, RZ, 0xc0, !PT ;  /* 0xfffffff807077812 */ /* 0x000fe200078ec0ff */
[----:B------:R-:W-:Y:S01]  /*1380*/  IMAD.IADD R6, R5, 0x1, -R6 ;  /* 0x0000000105067824 */ /* 0x000fe200078e0a06 */
[----:B------:R-:W-:Y:S01]  /*1390*/  UIADD3 UR42, -UR42, UR40, URZ ;  /* 0x000000282a2a7290 */ /* 0x000fe2000fffe13f */
[----:B------:R-:W-:-:S02]  /*13a0*/  IMAD.MOV.U32 R5, RZ, RZ, 0x1 ;  /* 0x00000001ff057424 */ /* 0x000fc400078e00ff */
[----:B------:R-:W-:Y:S01]  /*13b0*/  IMAD.IADD R90, R90, 0x1, -R7 ;  /* 0x000000015a5a7824 */ /* 0x000fe200078e0a07 */
[----:B-1----:R-:W-:Y:S01]  /*13c0*/  ULEA UR41, UR4, UR41, 0x18 ;  /* 0x0000002904297291 */ /* 0x002fe2000f8ec03f */
[----:B------:R-:W1:Y:S01]  /*13d0*/  LDC R97, c[0x0][0x288] ;  /* 0x0000a200ff617b82 */ /* 0x000e620000000800 */
[----:B------:R-:W-:Y:S01]  /*13e0*/  USHF.L.U32 UR4, UR5, 0x3, URZ ;  /* 0x0000000305047899 */ /* 0x000fe2000800063f */
[--C-:B------:R-:W-:Y:S01]  /*13f0*/  IMAD R101, R3, -0x10, -R90.reuse ;  /* 0xfffffff003657824 */ /* 0x100fe200078e0a5a */
[--C-:B------:R-:W-:Y:S01]  /*1400*/  SHF.R.S32.HI R91, RZ, 0x1f, R90.reuse ;  /* 0x0000001fff5b7819 */ /* 0x100fe2000001145a */
[----:B------:R-:W-:Y:S01]  /*1410*/  USEL UR5, URZ, 0x1, UP0 ;  /* 0x000000013f057887 */ /* 0x000fe20008000000 */
[----:B------:R-:W-:Y:S01]  /*1420*/  IMAD.SHL.U32 R92, R6, 0x2, RZ ;  /* 0x00000002065c7824 */ /* 0x000fe200078e00ff */
[----:B------:R-:W-:Y:S01]  /*1430*/  UIADD3 UR46, UR41, 0x70, URZ ;  /* 0x00000070292e7890 */ /* 0x000fe2000fffe03f */
[----:B------:R-:W-:Y:S01]  /*1440*/  VIADD R101, R101, UR6 ;  /* 0x0000000665657c36 */ /* 0x000fe20008000000 */
[----:B------:R-:W0:Y:S01]  /*1450*/  LDC R99, c[0x0][0x600] ;  /* 0x00018000ff637b82 */ /* 0x000e220000000800 */
[----:B------:R-:W-:Y:S01]  /*1460*/  IMAD.WIDE R90, R3, 0x10, R90 ;  /* 0x00000010035a7825 */ /* 0x000fe200078e025a */
[----:B------:R-:W-:Y:S01]  /*1470*/  ULOP3.LUT UR4, UR4, 0x8, URZ, 0xc0, !UPT ;  /* 0x0000000804047892 */ /* 0x000fe2000f8ec03f */
[----:B------:R-:W-:Y:S01]  /*1480*/  SHF.R.S32.HI R93, RZ, 0x1f, R92 ;  /* 0x0000001fff5d7819 */ /* 0x000fe2000001145c */
[----:B------:R-:W-:Y:S01]  /*1490*/  ULEA UR43, UR43, UR46, 0x3 ;  /* 0x0000002e2b2b7291 */ /* 0x000fe2000f8e183f */
[----:B------:R-:W-:Y:S01]  /*14a0*/  IMAD.MOV.U32 R3, RZ, RZ, -0x1 ;  /* 0xffffffffff037424 */ /* 0x000fe200078e00ff */
[----:B------:R-:W-:Y:S01]  /*14b0*/  ULOP3.LUT UR47, UR4, 0x8, URZ, 0x3c, !UPT ;  /* 0x00000008042f7892 */ /* 0x000fe2000f8e3c3f */
[----:B------:R-:W-:Y:S01]  /*14c0*/  IMAD.U32 R103, RZ, RZ, UR5 ;  /* 0x00000005ff677e24 */ /* 0x000fe2000f8e00ff */
[C---:B----4-:R-:W-:Y:S01]  /*14d0*/  SHF.L.U64.HI R95, R94.reuse, 0x3, R95 ;  /* 0x000000035e5f7819 */ /* 0x050fe2000001025f */
[----:B------:R-:W-:Y:S01]  /*14e0*/  IMAD.SHL.U32 R94, R94, 0x8, RZ ;  /* 0x000000085e5e7824 */ /* 0x000fe200078e00ff */
[-C--:B---3--:R-:W-:Y:S01]  /*14f0*/  SHF.L.U32 R3, R3, R96.reuse, RZ ;  /* 0x0000006003037219 */ /* 0x088fe200000006ff */
[----:B------:R-:W-:Y:S01]  /*1500*/  ULOP3.LUT UR44, UR4, 0x18, URZ, 0x3c, !UPT ;  /* 0x00000018042c7892 */ /* 0x000fe2000f8e3c3f */
[----:B------:R-:W-:-:S02]  /*1510*/  SHF.L.U32 R96, R5, R96, RZ ;  /* 0x0000006005607219 */ /* 0x000fc400000006ff */
[----:B------:R-:W-:Y:S01]  /*1520*/  LOP3.LUT R100, RZ, R3, RZ, 0x33, !PT ;  /* 0x00000003ff647212 */ /* 0x000fe200078e33ff */
[----:B-1----:R-:W-:Y:S02]  /*1530*/  IMAD R97, R6, -0x2, R97 ;  /* 0xfffffffe06617824 */ /* 0x002fe400078e0261 */
[----:B0-----:R-:W-:Y:S01]  /*1540*/  VIADD R99, R99, 0xffffffff ;  /* 0xffffffff63637836 */ /* 0x001fe20000000000 */
[----:B--2---:R-:W-:-:S07]  /*1550*/  SHF.L.U64.HI R98, R8, 0x1, R0 ;  /* 0x0000000108627819 */ /* 0x004fce0000010200 */
.L_x_162:
[----:B------:R-:W-:-:S04]  /*1560*/  SHF.L.U32 R0, R103, 0x1f, RZ ;  /* 0x0000001f67007819 */ /* 0x000fc800000006ff */
[----:B------:R-:W0:Y:S02]  /*1570*/  SYNCS.PHASECHK.TRANS64.TRYWAIT P0, [UR43+-0x8], R0 ;  /* 0xfffff800ff0075a7 */ /* 0x000e24000800016b */
[----:B01-34-:R-:W-:Y:S05]  /*1580*/  @!P0 BRA `(.L_x_15) ;  /* 0x00000054009c8947 */ /* 0x01bfea0003800000 */
.L_x_186:
[----:B------:R-:W-:Y:S02]  /*1590*/  ULDC UR4, c[0x0][0x28c] ;  /* 0x0000a30000047ab9 */ /* 0x000fe40000000800 */
[----:B------:R-:W-:-:S13]  /*15a0*/  ISETP.LT.AND P0, PT, RZ, UR4, PT ;  /* 0x00000004ff007c0c */ /* 0x000fda000bf01270 */
[----:B------:R-:W-:Y:S05]  /*15b0*/  @P0 BRA `(.L_x_16) ;  /* 0x0000000000400947 */ /* 0x000fea0003800000 */
[----:B0-----:R-:W-:Y:S01]  /*15c0*/  MOV R0, 0x0 ;  /* 0x0000000000007802 */ /* 0x001fe20000000f00 */
[----:B------:R-:W-:Y:S01]  /*15d0*/  ULDC.64 UR4, c[0x4][0x68] ;  /* 0x01001a0000047ab9 */ /* 0x000fe20000000a00 */
[----:B------:R-:W-:Y:S01]  /*15e0*/  ULDC.64 UR6, c[0x4][0x8] ;  /* 0x0100020000067ab9 */ /* 0x000fe20000000a00 */
[----:B------:R-:W-:Y:S01]  /*15f0*/  IMAD.U32 R4, RZ, RZ, UR4 ;  /* 0x00000004ff047e24 */ /* 0x000fe2000f8e00ff */
[----:B------:R0:W1:Y:S01]  /*1600*/  LDC.64 R14, c[0x4][R0] ;  /* 0x01000000000e7b82 */ /* 0x0000620000000a00 */
[----:B------:R-:W-:Y:S01]  /*1610*/  IMAD.U32 R5, RZ, RZ, UR5 ;  /* 0x00000005ff057e24 */ /* 0x000fe2000f8e00ff */
[----:B------:R-:W-:Y:S01]  /*1620*/  ULDC.64 UR4, c[0x4][0x70] ;  /* 0x01001c0000047ab9 */ /* 0x000fe20000000a00 */
[----:B------:R-:W-:Y:S02]  /*1630*/  IMAD.U32 R10, RZ, RZ, UR6 ;  /* 0x00000006ff0a7e24 */ /* 0x000fe4000f8e00ff */
[----:B------:R-:W-:Y:S02]  /*1640*/  IMAD.U32 R6, RZ, RZ, UR4 ;  /* 0x00000004ff067e24 */ /* 0x000fe4000f8e00ff */
[----:B------:R-:W-:-:S02]  /*1650*/  IMAD.U32 R7, RZ, RZ, UR5 ;  /* 0x00000005ff077e24 */ /* 0x000fc4000f8e00ff */
[----:B------:R-:W-:Y:S02]  /*1660*/  IMAD.U32 R11, RZ, RZ, UR7 ;  /* 0x00000007ff0b7e24 */ /* 0x000fe4000f8e00ff */
[----:B------:R-:W-:Y:S02]  /*1670*/  IMAD.MOV.U32 R8, RZ, RZ, 0x1e1 ;  /* 0x000001e1ff087424 */ /* 0x000fe400078e00ff */
[----:B------:R-:W-:Y:S02]  /*1680*/  IMAD.MOV.U32 R12, RZ, RZ, 0x1 ;  /* 0x00000001ff0c7424 */ /* 0x000fe400078e00ff */
[----:B0-----:R-:W-:-:S07]  /*1690*/  IMAD.MOV.U32 R13, RZ, RZ, RZ ;  /* 0x000000ffff0d7224 */ /* 0x001fce00078e00ff */
[----:B------:R-:W-:-:S07]  /*16a0*/  LEPC R20, `(.L_x_16) ;  /* 0x000000001014794e */ /* 0x000fce0000000000 */
[----:B-1---5:R-:W-:Y:S05]  /*16b0*/  CALL.ABS.NOINC R14 ;  /* 0x000000000e007343 */ /* 0x022fea0003c00000 */
.L_x_16:
[----:B------:R-:W-:-:S13]  /*16c0*/  ISETP.NE.AND P0, PT, R102, 0x3, PT ;  /* 0x000000036600780c */ /* 0x000fda0003f05270 */
[----:B------:R-:W-:Y:S05]  /*16d0*/  @!P0 BRA `(.L_x_17) ;  /* 0x0000000000048947 */ /* 0x000fea0003800000 */
[----:B------:R-:W-:Y:S01]  /*16e0*/  BPT.TRAP 0x1 ;  /* 0x000000040000795c */ /* 0x000fe20000300000 */
.L_x_17:
[----:B0-----:R-:W-:Y:S02]  /*16f0*/  IMAD.U32 R3, RZ, RZ, UR38 ;  /* 0x00000026ff037e24 */ /* 0x001fe4000f8e00ff */
[----:B------:R-:W-:-:S03]  /*1700*/  IMAD.U32 R0, RZ, RZ, UR39 ;  /* 0x00000027ff007e24 */ /* 0x000fc6000f8e00ff */
[----:B------:R-:W-:Y:S02]  /*1710*/  LEA R3, R3, UR41, 0x3 ;  /* 0x0000002903037c11 */ /* 0x000fe4000f8e18ff */
[----:B------:R-:W-:-:S04]  /*1720*/  SHF.L.U32 R0, R0, 0x1f, RZ ;  /* 0x0000001f00007819 */ /* 0x000fc800000006ff */
[----:B------:R0:W1:Y:S01]  /*1730*/  SYNCS.PHASECHK.TRANS64.TRYWAIT P1, [R3+URZ], R0 ;  /* 0x00000000030075a7 */ /* 0x000062000802017f */
[----:B------:R-:W-:Y:S05]  /*1740*/  @!P0 BRA `(.L_x_18) ;  /* 0x0000000000048947 */ /* 0x000fea0003800000 */
[----:B------:R-:W-:Y:S01]  /*1750*/  BPT.TRAP 0x1 ;  /* 0x000000040000795c */ /* 0x000fe20000300000 */
.L_x_18:
[----:B------:R-:W-:-:S05]  /*1760*/  IMAD.U32 R4, RZ, RZ, UR42 ;  /* 0x0000002aff047e24 */ /* 0x000fca000f8e00ff */
[----:B------:R-:W-:Y:S01]  /*1770*/  ISETP.GE.AND P2, PT, R4, 0x1, PT ;  /* 0x000000010400780c */ /* 0x000fe20003f46270 */
[----:B-1----:R-:W-:-:S12]  /*1780*/  @P1 BRA `(.L_x_19) ;  /* 0x0000000000081947 */ /* 0x002fd80003800000 */
[----:B------:R-:W1:Y:S02]  /*1790*/  SYNCS.PHASECHK.TRANS64.TRYWAIT P1, [R3+URZ], R0 ;  /* 0x00000000030075a7 */ /* 0x000e64000802017f */
[----:B-1----:R-:W-:Y:S05]  /*17a0*/  @!P1 BRA `(.L_x_20) ;  /* 0x00000054002c9947 */ /* 0x002fea0003800000 */
.L_x_19:
[----:B------:R-:W-:Y:S05]  /*17b0*/  WARPSYNC.ALL ;  /* 0x0000000000007948 */ /* 0x000fea0003800000 */
[----:B------:R-:W-:Y:S01]  /*17c0*/  UIADD3 UR4, UR41, 0x180, URZ ;  /* 0x0000018029047890 */ /* 0x000fe2000fffe03f */
[----:B------:R-:W-:Y:S01]  /*17d0*/  WARPGROUP.ARRIVE ;  /* 0x00000000000079c5 */ /* 0x000fe20000000000 */
[----:B------:R-:W-:Y:S02]  /*17e0*/  UIADD3 UR5, UR41, 0xc180, URZ ;  /* 0x0000c18029057890 */ /* 0x000fe4000fffe03f */
[----:B------:R-:W-:Y:S02]  /*17f0*/  USHF.R.U32.HI UR4, URZ, 0x4, UR4 ;  /* 0x000000043f047899 */ /* 0x000fe40008011604 */
[----:B------:R-:W-:-:S02]  /*1800*/  USHF.R.U32.HI UR5, URZ, 0x4, UR5 ;  /* 0x000000043f057899 */ /* 0x000fc40008011605 */
[----:B------:R-:W-:Y:S02]  /*1810*/  ULOP3.LUT UR4, UR4, 0x3fff, URZ, 0xc0, !UPT ;  /* 0x00003fff04047892 */ /* 0x000fe4000f8ec03f */
[----:B------:R-:W-:Y:S02]  /*1820*/  ULOP3.LUT UR5, UR5, 0x3fff, URZ, 0xc0, !UPT ;  /* 0x00003fff05057892 */ /* 0x000fe4000f8ec03f */
[----:B------:R-:W-:Y:S02]  /*1830*/  ULOP3.LUT UR8, UR4, 0x10000, URZ, 0xfc, !UPT ;  /* 0x0001000004087892 */ /* 0x000fe4000f8efc3f */
[----:B------:R-:W-:Y:S02]  /*1840*/  ULOP3.LUT UR9, UR5, 0x10000, URZ, 0xfc, !UPT ;  /* 0x0001000005097892 */ /* 0x000fe4000f8efc3f */
[----:B------:R-:W-:Y:S02]  /*1850*/  ULEA UR10, UR38, UR8, 0x9 ;  /* 0x00000008260a7291 */ /* 0x000fe4000f8e483f */
[----:B------:R-:W-:Y:S01]  /*1860*/  ULEA UR11, UR38, UR9, 0xa ;  /* 0x00000009260b7291 */ /* 0x000fe2000f8e503f */
[----:B------:R-:W-:Y:S01]  /*1870*/  UMOV UR5, 0x40000040 ;  /* 0x4000004000057882 */ /* 0x000fe20000000000 */
[----:B------:R-:W-:-:S03]  /*1880*/  UMOV UR7, 0x40000040 ;  /* 0x4000004000077882 */ /* 0x000fc60000000000 */
[----:B------:R-:W-:Y:S02]  /*1890*/  UMOV UR4, UR10 ;  /* 0x0000000a00047c82 */ /* 0x000fe40008000000 */
[----:B------:R-:W-:Y:S02]  /*18a0*/  UMOV UR6, UR11 ;  /* 0x0000000b00067c82 */ /* 0x000fe40008000000 */
[----:B------:R-:W-:Y:S01]  /*18b0*/  HGMMA.64x128x8.F32.TF32 R24, gdesc[UR4], RZ, !UPT, gsb0 ;  /* 0x05e00000041879f0 */ /* 0x000fe2000c0028ff */
[----:B------:R-:W-:Y:S02]  /*18c0*/  UIADD3 UR4, UR10, 0x2, URZ ;  /* 0x000000020a047890 */ /* 0x000fe4000fffe03f */
[----:B------:R-:W-:Y:S01]  /*18d0*/  UIADD3 UR6, UR11, 0x2, URZ ;  /* 0x000000020b067890 */ /* 0x000fe2000fffe03f */
[----:B------:R-:W-:Y:S01]  /*18e0*/  UMOV UR5, 0x40000040 ;  /* 0x4000004000057882 */ /* 0x000fe20000000000 */
[----:B------:R-:W-:Y:S01]  /*18f0*/  UMOV UR7, 0x40000040 ;  /* 0x4000004000077882 */ /* 0x000fe20000000000 */
[----:B------:R-:W-:-:S02]  /*1900*/  WARPGROUP.DEPBAR.LE gsb0, 0x0 ;  /* 0x00008000000079c5 */ /* 0x000fc40000010000 */
[----:B------:R-:W-:-:S06]  /*1910*/  WARPGROUP.ARRIVE ;  /* 0x00000000000079c5 */ /* 0x000fcc0000000000 */
[----:B------:R-:W-:Y:S01]  /*1920*/  HGMMA.64x128x8.F32.TF32 R24, gdesc[UR4], R24, gsb0 ;  /* 0x05e00000041879f0 */ /* 0x000fe20008002818 */
[----:B------:R-:W-:Y:S02]  /*1930*/  UIADD3 UR4, UR10, 0x4, URZ ;  /* 0x000000040a047890 */ /* 0x000fe4000fffe03f */
[----:B------:R-:W-:Y:S01]  /*1940*/  UIADD3 UR6, UR11, 0x4, URZ ;  /* 0x000000040b067890 */ /* 0x000fe2000fffe03f */
[----:B------:R-:W-:Y:S01]  /*1950*/  UMOV UR5, 0x40000040 ;  /* 0x4000004000057882 */ /* 0x000fe20000000000 */
[----:B------:R-:W-:Y:S01]  /*1960*/  UMOV UR7, 0x40000040 ;  /* 0x4000004000077882 */ /* 0x000fe20000000000 */
[----:B------:R-:W-:Y:S02]  /*1970*/  WARPGROUP.DEPBAR.LE gsb0, 0x0 ;  /* 0x00008000000079c5 */ /* 0x000fe40000010000 */
        /* <DEDUP_REMOVED lines=8> */
[----:B------:R-:W-:Y:S03]  /*1a00*/  HGMMA.64x128x8.F32.TF32 R24, gdesc[UR4], R24, gsb0 ;  /* 0x05e00000041879f0 */ /* 0x000fe60008002818 */
[----:B------:R-:W-:Y:S02]  /*1a10*/  WARPGROUP.DEPBAR.LE gsb0, 0x0 ;  /* 0x00008000000079c5 */ /* 0x000fe40000010000 */
[----:B------:R-:W-:Y:S05]  /*1a20*/  @!P2 BRA `(.L_x_21) ;  /* 0x000000040010a947 */ /* 0x000fea0003800000 */
[----:B------:R-:W-:Y:S01]  /*1a30*/  UIADD3 UR4, UR38, 0x1, URZ ;  /* 0x0000000126047890 */ /* 0x000fe2000fffe03f */
[----:B01----:R-:W-:Y:S01]  /*1a40*/  IMAD.U32 R0, RZ, RZ, UR42 ;  /* 0x0000002aff007e24 */ /* 0x003fe2000f8e00ff */
[----:B------:R-:W-:Y:S02]  /*1a50*/  UMOV UR11, UR38 ;  /* 0x00000026000b7c82 */ /* 0x000fe40008000000 */
[----:B------:R-:W-:-:S04]  /*1a60*/  UISETP.NE.AND UP0, UPT, UR4, 0x6, UPT ;  /* 0x000000060400788c */ /* 0x000fc8000bf05270 */
[----:B------:R-:W-:Y:S02]  /*1a70*/  USEL UR5, URZ, 0x1, UP0 ;  /* 0x000000013f057887 */ /* 0x000fe40008000000 */
[----:B------:R-:W-:Y:S02]  /*1a80*/  USEL UR10, UR4, URZ, UP0 ;  /* 0x0000003f040a7287 */ /* 0x000fe40008000000 */
[----:B------:R-:W-:-:S06]  /*1a90*/  ULOP3.LUT UR5, UR39, UR5, URZ, 0x3c, !UPT ;  /* 0x0000000527057292 */ /* 0x000fcc000f8e3c3f */
[----:B------:R-:W-:-:S07]  /*1aa0*/  IMAD.U32 R5, RZ, RZ, UR5 ;  /* 0x00000005ff057e24 */ /* 0x000fce000f8e00ff */
.L_x_28:
[----:B01----:R-:W-:Y:S05]  /*1ab0*/  @!P0 BRA `(.L_x_22) ;  /* 0x0000000000048947 */ /* 0x003fea0003800000 */
[----:B------:R-:W-:Y:S01]  /*1ac0*/  BPT.TRAP 0x1 ;  /* 0x000000040000795c */ /* 0x000fe20000300000 */
.L_x_22:
[----:B------:R-:W-:Y:S01]  /*1ad0*/  ULEA UR4, UR10, UR41, 0x3 ;  /* 0x000000290a047291 */ /* 0x000fe2000f8e183f */
[----:B------:R-:W-:-:S08]  /*1ae0*/  SHF.L.U32 R3, R5, 0x1f, RZ ;  /* 0x0000001f05037819 */ /* 0x000fd000000006ff */
[----:B------:R0:W1:Y:S01]  /*1af0*/  SYNCS.PHASECHK.TRANS64.TRYWAIT P1, [UR4], R3 ;  /* 0x00000003ff0075a7 */ /* 0x0000620008020144 */
[----:B------:R-:W-:Y:S05]  /*1b00*/  @!P0 BRA `(.L_x_23) ;  /* 0x0000000000048947 */ /* 0x000fea0003800000 */
[----:B------:R-:W-:Y:S01]  /*1b10*/  BPT.TRAP 0x1 ;  /* 0x000000040000795c */ /* 0x000fe20000300000 */
.L_x_23:
[----:B-1----:R-:W-:Y:S05]  /*1b20*/  @P1 BRA `(.L_x_24) ;  /* 0x0000000000081947 */ /* 0x002fea0003800000 */
[----:B------:R-:W1:Y:S02]  /*1b30*/  SYNCS.PHASECHK.TRANS64.TRYWAIT P1, [UR4], R3 ;  /* 0x00000003ff0075a7 */ /* 0x000e640008020144 */
[----:B-1----:R-:W-:Y:S05]  /*1b40*/  @!P1 BRA `(.L_x_25) ;  /* 0x0000005000589947 */ /* 0x002fea0003800000 */
.L_x_24:
[----:B------:R-:W-:Y:S01]  /*1b50*/  ULEA UR12, UR10, UR8, 0x9 ;  /* 0x000000080a0c7291 */ /* 0x000fe2000f8e483f */
[----:B------:R-:W-:Y:S01]  /*1b60*/  WARPGROUP.ARRIVE ;  /* 0x00000000000079c5 */ /* 0x000fe20000000000 */
[----:B------:R-:W-:Y:S01]  /*1b70*/  ULEA UR13, UR10, UR9, 0xa ;  /* 0x000000090a0d7291 */ /* 0x000fe2000f8e503f */
[----:B------:R-:W-:Y:S01]  /*1b80*/  UMOV UR5, 0x40000040 ;  /* 0x4000004000057882 */ /* 0x000fe20000000000 */
[----:B------:R-:W-:-:S03]  /*1b90*/  UMOV UR7, 0x40000040 ;  /* 0x4000004000077882 */ /* 0x000fc60000000000 */
[----:B------:R-:W-:Y:S02]  /*1ba0*/  UMOV UR4, UR12 ;  /* 0x0000000c00047c82 */ /* 0x000fe40008000000 */
[----:B------:R-:W-:Y:S02]  /*1bb0*/  UMOV UR6, UR13 ;  /* 0x0000000d00067c82 */ /* 0x000fe40008000000 */
[----:B------:R-:W-:Y:S01]  /*1bc0*/  HGMMA.64x128x8.F32.TF32 R24, gdesc[UR4], R24, gsb0 ;  /* 0x05e00000041879f0 */ /* 0x000fe20008002818 */
        /* <DEDUP_REMOVED lines=23> */
[----:B------:R-:W-:Y:S01]  /*1d40*/  BPT.TRAP 0x1 ;  /* 0x000000040000795c */ /* 0x000fe20000300000 */
.L_x_26:
[----:B------:R-:W-:Y:S01]  /*1d50*/  ULEA UR4, UR11, UR41, 0x3 ;  /* 0x000000290b047291 */ /* 0x000fe2000f8e183f */
[----:B------:R-:W-:-:S03]  /*1d60*/  ISETP.GT.U32.AND P1, PT, R23, 0x1, PT ;  /* 0x000000011700780c */ /* 0x000fc60003f24070 */
[----:B------:R-:W-:-:S04]  /*1d70*/  UIADD3 UR4, UR4, 0x30, URZ ;  /* 0x0000003004047890 */ /* 0x000fc8000fffe03f */
[----:B------:R-:W-:-:S09]  /*1d80*/  UPRMT UR4, URZ, 0x654, UR4 ;  /* 0x000006543f047896 */ /* 0x000fd20008000004 */
[----:B------:R-:W-:Y:S01]  /*1d90*/  SYNCS.ARRIVE.TRANS64.RED.A1T0 RZ, [UR4], RZ ;  /* 0x000000ffffff79a7 */ /* 0x000fe20008100404 */
[----:B------:R-:W-:Y:S05]  /*1da0*/  @P1 BRA `(.L_x_27) ;  /* 0x0000000000041947 */ /* 0x000fea0003800000 */
[----:B------:R-:W-:Y:S01]  /*1db0*/  BPT.TRAP 0x1 ;  /* 0x000000040000795c */ /* 0x000fe20000300000 */
.L_x_27:
[----:B------:R-:W-:Y:S01]  /*1dc0*/  UIADD3 UR10, UR10, 0x1, URZ ;  /* 0x000000010a0a7890 */ /* 0x000fe2000fffe03f */
[C---:B------:R-:W-:Y:S01]  /*1dd0*/  ISETP.GT.AND P1, PT, R0.reuse, 0x1, PT ;  /* 0x000000010000780c */ /* 0x040fe20003f24270 */
[----:B------:R-:W-:Y:S01]  /*1de0*/  UIADD3 UR11, UR11, 0x1, URZ ;  /* 0x000000010b0b7890 */ /* 0x000fe2000fffe03f */
[----:B------:R-:W-:Y:S01]  /*1df0*/  VIADD R0, R0, 0xffffffff ;  /* 0xffffffff00007836 */ /* 0x000fe20000000000 */
[----:B------:R-:W-:Y:S02]  /*1e00*/  UISETP.NE.AND UP0, UPT, UR10, 0x6, UPT ;  /* 0x000000060a00788c */ /* 0x000fe4000bf05270 */
[----:B------:R-:W-:Y:S02]  /*1e10*/  UISETP.NE.AND UP1, UPT, UR11, 0x6, UPT ;  /* 0x000000060b00788c */ /* 0x000fe4000bf25270 */
[----:B------:R-:W-:Y:S02]  /*1e20*/  USEL UR4, URZ, 0x1, UP0 ;  /* 0x000000013f047887 */ /* 0x000fe40008000000 */
[----:B------:R-:W-:-:S02]  /*1e30*/  USEL UR10, UR10, URZ, UP0 ;  /* 0x0000003f0a0a7287 */ /* 0x000fc40008000000 */
[----:B------:R-:W-:Y:S02]  /*1e40*/  USEL UR11, UR11, URZ, UP1 ;  /* 0x0000003f0b0b7287 */ /* 0x000fe40008800000 */
[----:B------:R-:W-:Y:S01]  /*1e50*/  LOP3.LUT R5, R5, UR4, RZ, 0x3c, !PT ;  /* 0x0000000405057c12 */ /* 0x000fe2000f8e3cff */
[----:B------:R-:W-:Y:S09]  /*1e60*/  @P1 BRA `(.L_x_28) ;  /* 0xfffffffc00101947 */ /* 0x000ff2000383ffff */
.L_x_21:
[----:B01----:R-:W0:Y:S01]  /*1e70*/  LDC R0, c[0x0][0x28c] ;  /* 0x0000a300ff007b82 */ /* 0x003e220000000800 */
[----:B------:R-:W-:-:S04]  /*1e80*/  IMAD.U32 R3, RZ, RZ, UR47 ;  /* 0x0000002fff037e24 */ /* 0x000fc8000f8e00ff */
[----:B------:R1:W-:Y:S01]  /*1e90*/  SYNCS.ARRIVE.TRANS64.A1T0 RZ, [R3+UR46], RZ ;  /* 0x000000ff03ff79a7 */ /* 0x0003e2000810002e */
[----:B0-----:R-:W-:-:S13]  /*1ea0*/  ISETP.GE.AND P1, PT, R0, 0x1, PT ;  /* 0x000000010000780c */ /* 0x001fda0003f26270 */
[----:B-1----:R-:W-:Y:S05]  /*1eb0*/  @!P1 BRA `(.L_x_29) ;  /* 0x0000000000349947 */ /* 0x002fea0003800000 */
[----:B------:R-:W-:Y:S05]  /*1ec0*/  @!P0 BRA `(.L_x_30) ;  /* 0x0000000000048947 */ /* 0x000fea0003800000 */
[----:B------:R-:W-:Y:S01]  /*1ed0*/  BPT.TRAP 0x1 ;  /* 0x000000040000795c */ /* 0x000fe20000300000 */
.L_x_30:
[----:B------:R-:W-:Y:S01]  /*1ee0*/  UIADD3 UR6, UR38, UR42, URZ ;  /* 0x0000002a26067290 */ /* 0x000fe2000fffe03f */
[----:B------:R-:W-:-:S03]  /*1ef0*/  ISETP.GT.U32.AND P0, PT, R23, 0x1, PT ;  /* 0x000000011700780c */ /* 0x000fc60003f04070 */
[----:B------:R-:W-:-:S04]  /*1f00*/  UIMAD.WIDE.U32 UR4, UR6, -0x55555555, URZ ;  /* 0xaaaaaaab060478a5 */ /* 0x000fc8000f8e003f */
[----:B------:R-:W-:-:S04]  /*1f10*/  USHF.R.U32.HI UR4, URZ, 0x2, UR5 ;  /* 0x000000023f047899 */ /* 0x000fc80008011605 */
[----:B------:R-:W-:-:S04]  /*1f20*/  UIMAD UR6, UR4, -0x6, UR6 ;  /* 0xfffffffa040678a4 */ /* 0x000fc8000f8e0206 */
[----:B------:R-:W-:-:S04]  /*1f30*/  ULEA UR6, UR6, UR41, 0x3 ;  /* 0x0000002906067291 */ /* 0x000fc8000f8e183f */
[----:B------:R-:W-:-:S04]  /*1f40*/  UIADD3 UR6, UR6, 0x30, URZ ;  /* 0x0000003006067890 */ /* 0x000fc8000fffe03f */
[----:B------:R-:W-:-:S09]  /*1f50*/  UPRMT UR6, URZ, 0x654, UR6 ;  /* 0x000006543f067896 */ /* 0x000fd20008000006 */
[----:B------:R-:W-:Y:S01]  /*1f60*/  SYNCS.ARRIVE.TRANS64.RED.A1T0 RZ, [UR6], RZ ;  /* 0x000000ffffff79a7 */ /* 0x000fe20008100406 */
[----:B------:R-:W-:Y:S05]  /*1f70*/  @P0 BRA `(.L_x_29) ;  /* 0x0000000000040947 */ /* 0x000fea0003800000 */
[----:B------:R-:W-:Y:S01]  /*1f80*/  BPT.TRAP 0x1 ;  /* 0x000000040000795c */ /* 0x000fe20000300000 */
.L_x_29:
[----:B------:R-:W-:Y:S01]  /*1f90*/  SHF.L.U32 R0, R103, 0x1f, RZ ;  /* 0x0000001f67007819 */ /* 0x000fe200000006ff */
[----:B------:R-:W-:Y:S01]  /*1fa0*/  UIADD3 UR38, UR38, UR45, URZ ;  /* 0x0000002d26267290 */ /* 0x000fe2000fffe03f */
[----:B------:R-:W-:Y:S01]  /*1fb0*/  SHF.R.S32.HI R9, RZ, 0x1f, R19 ;  /* 0x0000001fff097819 */ /* 0x000fe20000011413 */
[----:B------:R-:W-:Y:S01]  /*1fc0*/  UISETP.GE.U32.AND UP1, UPT, UR45, 0x6, UPT ;  /* 0x000000062d00788c */ /* 0x000fe2000bf26070 */
[----:B------:R-:W0:Y:S01]  /*1fd0*/  SYNCS.PHASECHK.TRANS64.TRYWAIT P0, [UR43+0x8], R0 ;  /* 0x00000800ff0075a7 */ /* 0x000e22000800016b */
[----:B------:R-:W-:-:S04]  /*1fe0*/  UISETP.GT.U32.AND UP0, UPT, UR38, 0x5, UPT ;  /* 0x000000052600788c */ /* 0x000fc8000bf04070 */
[----:B------:R-:W-:-:S04]  /*1ff0*/  UISETP.LT.U32.AND UP0, UPT, UR45, 0x6, UP0 ;  /* 0x000000062d00788c */ /* 0x000fc80008701070 */
[----:B------:R-:W-:Y:S02]  /*2000*/  USEL UR6, URZ, 0x1, !UP0 ;  /* 0x000000013f067887 */ /* 0x000fe4000c000000 */
[----:B------:R-:W-:Y:S02]  /*2010*/  @UP1 UIMAD.WIDE.U32 UR4, UR38, -0x55555555, URZ ;  /* 0xaaaaaaab260418a5 */ /* 0x000fe4000f8e003f */
[----:B------:R-:W-:Y:S02]  /*2020*/  ULOP3.LUT UR39, UR39, UR6, URZ, 0x3c, !UPT ;  /* 0x0000000627277292 */ /* 0x000fe4000f8e3c3f */
[----:B------:R-:W-:-:S04]  /*2030*/  @UP1 USHF.R.U32.HI UR4, URZ, 0x2, UR5 ;  /* 0x000000023f041899 */ /* 0x000fc80008011605 */
[----:B------:R-:W-:Y:S01]  /*2040*/  @UP1 ULOP3.LUT UR39, UR39, 0x1, UR4, 0x78, !UPT ;  /* 0x0000000127271892 */ /* 0x000fe2000f8e7804 */
[----:B0-----:R-:W-:Y:S11]  /*2050*/  @!P0 BRA `(.L_x_31) ;  /* 0x0000004c002c8947 */ /* 0x001ff60003800000 */
.L_x_187:
[----:B------:R-:W-:Y:S01]  /*2060*/  ULDC.64 UR4, c[0x0][0x5d0] ;  /* 0x0001740000047ab9 */ /* 0x000fe20000000a00 */
[----:B------:R-:W-:Y:S01]  /*2070*/  ULDC UR6, c[0x0][0x284] ;  /* 0x0000a10000067ab9 */ /* 0x000fe20000000800 */
[----:B0-----:R-:W-:Y:S02]  /*2080*/  IMAD R0, R9, UR4, RZ ;  /* 0x0000000409007c24 */ /* 0x001fe4000f8e02ff */
[----:B------:R-:W-:Y:S02]  /*2090*/  IMAD.SHL.U32 R12, R18, 0x80, RZ ;  /* 0x00000080120c7824 */ /* 0x000fe400078e00ff */
[C---:B------:R-:W-:Y:S02]  /*20a0*/  IMAD R3, R19.reuse, UR5, R0 ;  /* 0x0000000513037c24 */ /* 0x040fe4000f8e0200 */
[----:B------:R-:W-:Y:S01]  /*20b0*/  IMAD.SHL.U32 R0, R22, 0x40, RZ ;  /* 0x0000004016007824 */ /* 0x000fe200078e00ff */
[----:B------:R-:W-:Y:S01]  /*20c0*/  SHF.R.S32.HI R13, RZ, 0x1f, R12 ;  /* 0x0000001fff0d7819 */ /* 0x000fe2000001140c */
[----:B------:R-:W-:Y:S01]  /*20d0*/  IMAD.WIDE.U32 R4, R19, UR4, R92 ;  /* 0x0000000413047c25 */ /* 0x000fe2000f8e005c */
[----:B------:R-:W-:-:S02]  /*20e0*/  ULDC.64 UR4, c[0x0][0x5c8] ;  /* 0x0001720000047ab9 */ /* 0x000fc40000000a00 */
[----:B------:R-:W-:Y:S01]  /*20f0*/  ISETP.GE.AND P0, PT, R0, UR6, PT ;  /* 0x0000000600007c0c */ /* 0x000fe2000bf06270 */
[----:B------:R-:W-:Y:S01]  /*2100*/  ULDC UR6, c[0x0][0x288] ;  /* 0x0000a20000067ab9 */ /* 0x000fe20000000800 */
[----:B------:R-:W-:Y:S01]  /*2110*/  IADD3 R4, P1, R12, R4, RZ ;  /* 0x000000040c047210 */ /* 0x000fe20007f3e0ff */
[----:B------:R-:W-:Y:S01]  /*2120*/  IMAD.WIDE R104, R22, 0x40, R90 ;  /* 0x0000004016687825 */ /* 0x000fe200078e025a */
[----:B------:R-:W-:Y:S02]  /*2130*/  ISETP.GE.OR P0, PT, R12, UR6, P0 ;  /* 0x000000060c007c0c */ /* 0x000fe40008706670 */
[----:B------:R-:W-:Y:S01]  /*2140*/  IADD3.X R5, R13, R5, R3, P1, !PT ;  /* 0x000000050d057210 */ /* 0x000fe20000ffe403 */
[----:B------:R-:W-:-:S04]  /*2150*/  IMAD R7, R105, UR4, RZ ;  /* 0x0000000469077c24 */ /* 0x000fc8000f8e02ff */
[C---:B------:R-:W-:Y:S02]  /*2160*/  IMAD R7, R104.reuse, UR5, R7 ;  /* 0x0000000568077c24 */ /* 0x040fe4000f8e0207 */
[----:B------:R-:W-:-:S04]  /*2170*/  IMAD.WIDE.U32 R106, R104, UR4, R4 ;  /* 0x00000004686a7c25 */ /* 0x000fc8000f8e0004 */
[----:B------:R-:W-:Y:S05]  /*2180*/  @P0 BRA `(.L_x_32) ;  /* 0x0000003000d00947 */ /* 0x000fea0003800000 */
[----:B-----5:R-:W-:Y:S01]  /*2190*/  FSETP.NEU.AND P0, PT, R89, RZ, PT ;  /* 0x000000ff5900720b */ /* 0x020fe20003f0d000 */
[----:B------:R-:W-:Y:S01]  /*21a0*/  IMAD.IADD R3, R97, 0x1, -R12 ;  /* 0x0000000161037824 */ /* 0x000fe200078e0a0c */
[----:B------:R-:W-:Y:S01]  /*21b0*/  BSSY B0, `(.L_x_32) ;  /* 0x0000331000007945 */ /* 0x000fe20003800000 */
[----:B------:R-:W-:Y:S02]  /*21c0*/  IMAD.IADD R0, R101, 0x1, -R0 ;  /* 0x0000000165007824 */ /* 0x000fe400078e0a00 */
[----:B------:R-:W-:Y:S01]  /*21d0*/  IMAD.IADD R115, R107, 0x1, R7 ;  /* 0x000000016b737824 */ /* 0x000fe200078e0207 */
[----:B------:R-:W-:-:S04]  /*21e0*/  ISETP.GT.AND P3, PT, R3, RZ, PT ;  /* 0x000000ff0300720c */ /* 0x000fc80003f64270 */
[----:B------:R-:W-:-:S03]  /*21f0*/  ISETP.GT.AND P1, PT, R0, RZ, P3 ;  /* 0x000000ff0000720c */ /* 0x000fc60001f24270 */
[----:B------:R-:W-:Y:S10]  /*2200*/  @!P0 BRA `(.L_x_33) ;  /* 0x0000002400148947 */ /* 0x000ff40003800000 */
[----:B------:R-:W0:Y:S01]  /*2210*/  LDC.64 R108, c[0x0][0x5b8] ;  /* 0x00016e00ff6c7b82 */ /* 0x000e220000000a00 */
[----:B------:R-:W-:-:S07]  /*2220*/  ULDC.64 UR4, c[0x0][0x5c0] ;  /* 0x0001700000047ab9 */ /* 0x000fce0000000a00 */
[----:B------:R-:W1:Y:S08]  /*2230*/  LDC.64 R110, c[0x0][0x5b0] ;  /* 0x00016c00ff6e7b82 */ /* 0x000e700000000a00 */
[----:B------:R-:W2:Y:S01]  /*2240*/  LDC.64 R112, c[0x0][0x5a8] ;  /* 0x00016a00ff707b82 */ /* 0x000ea20000000a00 */
[-C--:B0-----:R-:W-:Y:S02]  /*2250*/  IMAD R6, R9, R108.reuse, RZ ;  /* 0x0000006c09067224 */ /* 0x081fe400078e02ff */
[----:B------:R-:W-:-:S04]  /*2260*/  IMAD.WIDE.U32 R4, R19, R108, R92 ;  /* 0x0000006c13047225 */ /* 0x000fc800078e005c */
[----:B------:R-:W-:Y:S01]  /*2270*/  IMAD R107, R19, R109, R6 ;  /* 0x0000006d136b7224 */ /* 0x000fe200078e0206 */
[----:B------:R-:W-:Y:S01]  /*2280*/  IADD3 R6, P0, R12, R4, RZ ;  /* 0x000000040c067210 */ /* 0x000fe20007f1e0ff */
[----:B-1----:R-:W-:-:S03]  /*2290*/  IMAD R4, R105, R110, RZ ;  /* 0x0000006e69047224 */ /* 0x002fc600078e02ff */
[----:B------:R-:W-:Y:S01]  /*22a0*/  IADD3.X R7, R13, R5, R107, P0, !PT ;  /* 0x000000050d077210 */ /* 0x000fe200007fe46b */
[C---:B------:R-:W-:Y:S02]  /*22b0*/  IMAD R105, R104.reuse, R111, R4 ;  /* 0x0000006f68697224 */ /* 0x040fe400078e0204 */
[----:B------:R-:W-:-:S04]  /*22c0*/  IMAD.WIDE.U32 R4, R104, R110, R6 ;  /* 0x0000006e68047225 */ /* 0x000fc800078e0006 */
[----:B------:R-:W-:Y:S01]  /*22d0*/  IMAD.IADD R5, R5, 0x1, R105 ;  /* 0x0000000105057824 */ /* 0x000fe200078e0269 */
[----:B--2---:R-:W-:-:S04]  /*22e0*/  LEA R10, P0, R4, R112, 0x2 ;  /* 0x00000070040a7211 */ /* 0x004fc800078010ff */
[----:B------:R-:W-:-:S05]  /*22f0*/  LEA.HI.X R11, R4, R113, R5, 0x2, P0 ;  /* 0x00000071040b7211 */ /* 0x000fca00000f1405 */
[----:B------:R0:W2:Y:S01]  /*2300*/  @P1 LDG.E.LTC128B R18, desc[UR36][R10.64] ;  /* 0x000000240a121981 */ /* 0x0000a2000c1e1920 */
[----:B------:R-:W-:Y:S01]  /*2310*/  IMAD.WIDE.U32 R4, R104, R110, R12 ;  /* 0x0000006e68047225 */ /* 0x000fe200078e000c */
[----:B------:R-:W-:Y:S01]  /*2320*/  SHF.L.U64.HI R21, R110, 0x3, R111 ;  /* 0x000000036e157819 */ /* 0x000fe2000001026f */
[----:B------:R-:W-:Y:S01]  /*2330*/  BSSY B1, `(.L_x_34) ;  /* 0x0000017000017945 */ /* 0x000fe20003800000 */
[----:B------:R-:W-:Y:S01]  /*2340*/  ISETP.GT.AND P3, PT, R0, 0x8, P3 ;  /* 0x000000080000780c */ /* 0x000fe20001f64270 */
[----:B------:R-:W-:Y:S01]  /*2350*/  IMAD.SHL.U32 R20, R110, 0x8, RZ ;  /* 0x000000086e147824 */ /* 0x000fe200078e00ff */
[----:B------:R-:W-:-:S03]  /*2360*/  IADD3 R14, P0, R92, R4, RZ ;  /* 0x000000045c0e7210 */ /* 0x000fc60007f1e0ff */
[----:B------:R-:W-:Y:S01]  /*2370*/  IMAD.WIDE.U32 R20, R104, R110, R20 ;  /* 0x0000006e68147225 */ /* 0x000fe200078e0014 */
[----:B------:R-:W-:Y:S02]  /*2380*/  IADD3.X R15, R93, R105, R5, P0, !PT ;  /* 0x000000695d0f7210 */ /* 0x000fe400007fe405 */
[----:B------:R-:W-:Y:S01]  /*2390*/  LEA R8, P0, R106, UR4, 0x2 ;  /* 0x000000046a087c11 */ /* 0x000fe2000f8010ff */
[----:B------:R-:W-:Y:S01]  /*23a0*/  IMAD.IADD R105, R105, 0x1, R21 ;  /* 0x0000000169697824 */ /* 0x000fe200078e0215 */
[----:B0-----:R-:W-:Y:S01]  /*23b0*/  IADD3 R10, P2, R6, R20, RZ ;  /* 0x00000014060a7210 */ /* 0x001fe20007f5e0ff */
[----:B------:R-:W-:Y:S01]  /*23c0*/  IMAD.WIDE.U32 R14, R19, R108, R14 ;  /* 0x0000006c130e7225 */ /* 0x000fe200078e000e */
[----:B------:R-:W-:-:S03]  /*23d0*/  LEA.HI.X R9, R106, UR5, R115, 0x2, P0 ;  /* 0x000000056a097c11 */ /* 0x000fc600080f1473 */
[----:B------:R-:W-:Y:S01]  /*23e0*/  IMAD.IADD R15, R107, 0x1, R15 ;  /* 0x000000016b0f7824 */ /* 0x000fe200078e020f */
[----:B------:R-:W-:Y:S01]  /*23f0*/  LEA R4, P0, R14, R112, 0x2 ;  /* 0x000000700e047211 */ /* 0x000fe200078010ff */
[----:B------:R-:W-:Y:S02]  /*2400*/  IMAD.X R7, R105, 0x1, R7, P2 ;  /* 0x0000000169077824 */ /* 0x000fe400010e0607 */
[----:B--2---:R-:W-:-:S04]  /*2410*/  FMUL R5, R18, R89 ;  /* 0x0000005912057220 */ /* 0x004fc80000400000 */
[----:B------:R-:W-:Y:S01]  /*2420*/  FFMA R11, R24, R88, R5 ;  /* 0x00000058180b7223 */ /* 0x000fe20000000005 */
[----:B------:R-:W-:Y:S02]  /*2430*/  LEA.HI.X R5, R14, R113, R15, 0x2, P0 ;  /* 0x000000710e057211 */ /* 0x000fe400000f140f */
[----:B------:R-:W-:Y:S02]  /*2440*/  ISETP.GT.AND P0, PT, R3, 0x1, PT ;  /* 0x000000010300780c */ /* 0x000fe40003f04270 */
[----:B------:R0:W-:Y:S01]  /*2450*/  @P1 STG.E desc[UR36][R8.64], R11 ;  /* 0x0000000b08001986 */ /* 0x0001e2000c101924 */
[----:B------:R-:W-:Y:S02]  /*2460*/  LEA R14, P1, R10, R112, 0x2 ;  /* 0x000000700a0e7211 */ /* 0x000fe400078210ff */
[----:B------:R-:W-:-:S13]  /*2470*/  ISETP.GT.AND P4, PT, R0, RZ, P0 ;  /* 0x000000ff0000720c */ /* 0x000fda0000784270 */
[----:B0-----:R-:W-:Y:S05]  /*2480*/  @!P4 BRA `(.L_x_35) ;  /* 0x000000000004c947 */ /* 0x001fea0003800000 */
[----:B------:R0:W5:Y:S02]  /*2490*/  LDG.E.LTC128B R18, desc[UR36][R4.64+0x4] ;  /* 0x0000042404127981 */ /* 0x000164000c1e1920 */
.L_x_35:
[----:B------:R-:W-:Y:S05]  /*24a0*/  BSYNC B1 ;  /* 0x0000000000017941 */ /* 0x000fea0003800000 */
.L_x_34:
[----:B-----5:R-:W-:Y:S01]  /*24b0*/  FMUL R6, R18, R89 ;  /* 0x0000005912067220 */ /* 0x020fe20000400000 */
[----:B------:R-:W-:-:S03]  /*24c0*/  LEA.HI.X R15, R10, R113, R7, 0x2, P1 ;  /* 0x000000710a0f7211 */ /* 0x000fc600008f1407 */
[----:B------:R-:W-:-:S05]  /*24d0*/  FFMA R25, R25, R88, R6 ;  /* 0x0000005819197223 */ /* 0x000fca0000000006 */
[----:B------:R1:W-:Y:S04]  /*24e0*/  @P4 STG.E desc[UR36][R8.64+0x4], R25 ;  /* 0x0000041908004986 */ /* 0x0003e8000c101924 */
[----:B------:R-:W2:Y:S01]  /*24f0*/  @P3 LDG.E.LTC128B R18, desc[UR36][R14.64] ;  /* 0x000000240e123981 */ /* 0x000ea2000c1e1920 */
[----:B------:R-:W-:Y:S01]  /*2500*/  IADD3 R12, P1, P2, R92, R20, R12 ;  /* 0x000000145c0c7210 */ /* 0x000fe20007a3e00c */
[----:B------:R-:W-:Y:S01]  /*2510*/  BSSY B1, `(.L_x_36) ;  /* 0x0000010000017945 */ /* 0x000fe20003800000 */
[C---:B------:R-:W-:Y:S02]  /*2520*/  SHF.L.U64.HI R11, R94.reuse, 0x2, R95 ;  /* 0x000000025e0b7819 */ /* 0x040fe4000001025f */
[----:B------:R-:W-:Y:S02]  /*2530*/  IADD3.X R13, R93, R105, R13, P1, P2 ;  /* 0x000000695d0d7210 */ /* 0x000fe40000fe440d */
[----:B------:R-:W-:-:S02]  /*2540*/  LEA R10, P2, R94, R8, 0x2 ;  /* 0x000000085e0a7211 */ /* 0x000fc400078410ff */
[----:B------:R-:W-:Y:S01]  /*2550*/  ISETP.GT.AND P0, PT, R0, 0x8, P0 ;  /* 0x000000080000780c */ /* 0x000fe20000704270 */
[----:B------:R-:W-:Y:S01]  /*2560*/  IMAD.WIDE.U32 R12, R19, R108, R12 ;  /* 0x0000006c130c7225 */ /* 0x000fe200078e000c */
[----:B------:R-:W-:-:S03]  /*2570*/  ISETP.GT.AND P1, PT, R3, 0x8, PT ;  /* 0x000000080300780c */ /* 0x000fc60003f24270 */
[----:B------:R-:W-:Y:S01]  /*2580*/  IMAD.X R11, R11, 0x1, R9, P2 ;  /* 0x000000010b0b7824 */ /* 0x000fe200010e0609 */
[----:B------:R-:W-:Y:S01]  /*2590*/  LEA R6, P4, R12, R112, 0x2 ;  /* 0x000000700c067211 */ /* 0x000fe200078810ff */
[----:B------:R-:W-:Y:S02]  /*25a0*/  IMAD.IADD R13, R107, 0x1, R13 ;  /* 0x000000016b0d7824 */ /* 0x000fe400078e020d */
[----:B--2---:R-:W-:-:S04]  /*25b0*/  FMUL R7, R18, R89 ;  /* 0x0000005912077220 */ /* 0x004fc80000400000 */
[----:B------:R-:W-:Y:S01]  /*25c0*/  FFMA R15, R26, R88, R7 ;  /* 0x000000581a0f7223 */ /* 0x000fe20000000007 */
[----:B------:R-:W-:-:S04]  /*25d0*/  LEA.HI.X R7, R12, R113, R13, 0x2, P4 ;  /* 0x000000710c077211 */ /* 0x000fc800020f140d */
[----:B------:R1:W-:Y:S01]  /*25e0*/  @P3 STG.E desc[UR36][R10.64], R15 ;  /* 0x0000000f0a003986 */ /* 0x0003e2000c101924 */
[----:B------:R-:W-:Y:S05]  /*25f0*/  @!P0 BRA `(.L_x_37) ;  /* 0x0000000000048947 */ /* 0x000fea0003800000 */
[----:B------:R2:W5:Y:S02]  /*2600*/  LDG.E.LTC128B R18, desc[UR36][R6.64+0x4] ;  /* 0x0000042406127981 */ /* 0x000564000c1e1920 */
.L_x_37:
[----:B------:R-:W-:Y:S05]  /*2610*/  BSYNC B1 ;  /* 0x0000000000017941 */ /* 0x000fea0003800000 */
.L_x_36:
[----:B-----5:R-:W-:Y:S01]  /*2620*/  FMUL R12, R18, R89 ;  /* 0x00000059120c7220 */ /* 0x020fe20000400000 */
[----:B------:R-:W-:Y:S01]  /*2630*/  ISETP.GT.AND P3, PT, R0, RZ, P1 ;  /* 0x000000ff0000720c */ /* 0x000fe20000f64270 */
[----:B------:R-:W-:Y:S01]  /*2640*/  BSSY B1, `(.L_x_38) ;  /* 0x0000006000017945 */ /* 0x000fe20003800000 */
[----:B------:R-:W-:Y:S01]  /*2650*/  ISETP.GT.AND P2, PT, R3, 0x9, PT ;  /* 0x000000090300780c */ /* 0x000fe20003f44270 */
[----:B------:R-:W-:-:S05]  /*2660*/  FFMA R27, R27, R88, R12 ;  /* 0x000000581b1b7223 */ /* 0x000fca000000000c */
[----:B------:R3:W-:Y:S05]  /*2670*/  @P0 STG.E desc[UR36][R10.64+0x4], R27 ;  /* 0x0000041b0a000986 */ /* 0x0007ea000c101924 */
[----:B------:R-:W-:Y:S05]  /*2680*/  @!P3 BRA `(.L_x_39) ;  /* 0x000000000004b947 */ /* 0x000fea0003800000 */
[----:B------:R4:W5:Y:S02]  /*2690*/  LDG.E.LTC128B R18, desc[UR36][R4.64+0x20] ;  /* 0x0000202404127981 */ /* 0x000964000c1e1920 */
.L_x_39:
[----:B------:R-:W-:Y:S05]  /*26a0*/  BSYNC B1 ;  /* 0x0000000000017941 */ /* 0x000fea0003800000 */
.L_x_38:
[----:B-----5:R-:W-:Y:S01]  /*26b0*/  FMUL R13, R18, R89 ;  /* 0x00000059120d7220 */ /* 0x020fe20000400000 */
[----:B------:R-:W-:Y:S01]  /*26c0*/  ISETP.GT.AND P0, PT, R0, RZ, P2 ;  /* 0x000000ff0000720c */ /* 0x000fe20001704270 */
[----:B------:R-:W-:Y:S02]  /*26d0*/  BSSY B1, `(.L_x_40) ;  /* 0x0000005000017945 */ /* 0x000fe40003800000 */
[----:B------:R-:W-:-:S05]  /*26e0*/  FFMA R13, R28, R88, R13 ;  /* 0x000000581c0d7223 */ /* 0x000fca000000000d */
[----:B------:R0:W-:Y:S05]  /*26f0*/  @P3 STG.E desc[UR36][R8.64+0x20], R13 ;  /* 0x0000200d08003986 */ /* 0x0001ea000c101924 */
[----:B------:R-:W-:Y:S05]  /*2700*/  @!P0 BRA `(.L_x_41) ;  /* 0x0000000000048947 */ /* 0x000fea0003800000 */
[----:B------:R0:W5:Y:S02]  /*2710*/  LDG.E.LTC128B R18, desc[UR36][R4.64+0x24] ;  /* 0x0000242404127981 */ /* 0x000164000c1e1920 */
.L_x_41:
[----:B------:R-:W-:Y:S05]  /*2720*/  BSYNC B1 ;  /* 0x0000000000017941 */ /* 0x000fea0003800000 */
.L_x_40:
[----:B-----5:R-:W-:Y:S01]  /*2730*/  FMUL R12, R18, R89 ;  /* 0x00000059120c7220 */ /* 0x020fe20000400000 */
[----:B------:R-:W-:Y:S01]  /*2740*/  ISETP.GT.AND P1, PT, R0, 0x8, P1 ;  /* 0x000000080000780c */ /* 0x000fe20000f24270 */
[----:B------:R-:W-:Y:S02]  /*2750*/  BSSY B1, `(.L_x_42) ;  /* 0x0000005000017945 */ /* 0x000fe40003800000 */
[----:B------:R-:W-:-:S05]  /*2760*/  FFMA R29, R29, R88, R12 ;  /* 0x000000581d1d7223 */ /* 0x000fca000000000c */
[----:B------:R0:W-:Y:S05]  /*2770*/  @P0 STG.E desc[UR36][R8.64+0x24], R29 ;  /* 0x0000241d08000986 */ /* 0x0001ea000c101924 */
[----:B------:R-:W-:Y:S05]  /*2780*/  @!P1 BRA `(.L_x_43) ;  /* 0x0000000000049947 */ /* 0x000fea0003800000 */
[----:B------:R0:W5:Y:S02]  /*2790*/  LDG.E.LTC128B R18, desc[UR36][R6.64+0x20] ;  /* 0x0000202406127981 */ /* 0x000164000c1e1920 */
.L_x_43:
[----:B------:R-:W-:Y:S05]  /*27a0*/  BSYNC B1 ;  /* 0x0000000000017941 */ /* 0x000fea0003800000 */
.L_x_42:
[----:B0----5:R-:W-:Y:S01]  /*27b0*/  FMUL R13, R18, R89 ;  /* 0x00000059120d7220 */ /* 0x021fe20000400000 */
[----:B------:R-:W-:Y:S01]  /*27c0*/  ISETP.GT.AND P2, PT, R0, 0x8, P2 ;  /* 0x000000080000780c */ /* 0x000fe20001744270 */
[----:B------:R-:W-:Y:S01]  /*27d0*/  BSSY B1, `(.L_x_44) ;  /* 0x0000006000017945 */ /* 0x000fe20003800000 */
[----:B------:R-:W-:Y:S01]  /*27e0*/  ISETP.GT.AND P0, PT, R3, 0x10, PT ;  /* 0x000000100300780c */ /* 0x000fe20003f04270 */
[----:B------:R-:W-:-:S05]  /*27f0*/  FFMA R13, R30, R88, R13 ;  /* 0x000000581e0d7223 */ /* 0x000fca000000000d */
[----:B------:R0:W-:Y:S05]  /*2800*/  @P1 STG.E desc[UR36][R10.64+0x20], R13 ;  /* 0x0000200d0a001986 */ /* 0x0001ea000c101924 */
[----:B------:R-:W-:Y:S05]  /*2810*/  @!P2 BRA `(.L_x_45) ;  /* 0x000000000004a947 */ /* 0x000fea0003800000 */
[----:B------:R0:W5:Y:S02]  /*2820*/  LDG.E.LTC128B R18, desc[UR36][R6.64+0x24] ;  /* 0x0000242406127981 */ /* 0x000164000c1e1920 */
.L_x_45:
[----:B------:R-:W-:Y:S05]  /*2830*/  BSYNC B1 ;  /* 0x0000000000017941 */ /* 0x000fea0003800000 */
.L_x_44:
        /* <DEDUP_REMOVED lines=8> */
.L_x_47:
[----:B------:R-:W-:Y:S05]  /*28c0*/  BSYNC B1 ;  /* 0x0000000000017941 */ /* 0x000fea0003800000 */
.L_x_46:
[----:B0----5:R-:W-:Y:S01]  /*28d0*/  FMUL R13, R18, R89 ;  /* 0x00000059120d7220 */ /* 0x021fe20000400000 */
[----:B------:R-:W-:Y:S01]  /*28e0*/  ISETP.GT.AND P2, PT, R0, RZ, P1 ;  /* 0x000000ff0000720c */ /* 0x000fe20000f44270 */
[----:B------:R-:W-:Y:S02]  /*28f0*/  BSSY B1, `(.L_x_48) ;  /* 0x0000005000017945 */ /* 0x000fe40003800000 */
[----:B------:R-:W-:-:S05]  /*2900*/  FFMA R13, R32, R88, R13 ;  /* 0x00000058200d7223 */ /* 0x000fca000000000d */
[----:B------:R0:W-:Y:S05]  /*2910*/  @P3 STG.E desc[UR36][R8.64+0x40], R13 ;  /* 0x0000400d08003986 */ /* 0x0001ea000c101924 */
[----:B------:R-:W-:Y:S05]  /*2920*/  @!P2 BRA `(.L_x_49) ;  /* 0x000000000004a947 */ /* 0x000fea0003800000 */
[----:B------:R0:W5:Y:S02]  /*2930*/  LDG.E.LTC128B R18, desc[UR36][R4.64+0x44] ;  /* 0x0000442404127981 */ /* 0x000164000c1e1920 */
.L_x_49:
[----:B------:R-:W-:Y:S05]  /*2940*/  BSYNC B1 ;  /* 0x0000000000017941 */ /* 0x000fea0003800000 */
.L_x_48:
[----:B-----5:R-:W-:Y:S01]  /*2950*/  FMUL R12, R18, R89 ;  /* 0x00000059120c7220 */ /* 0x020fe20000400000 */
[----:B------:R-:W-:Y:S01]  /*2960*/  ISETP.GT.AND P0, PT, R0, 0x8, P0 ;  /* 0x000000080000780c */ /* 0x000fe20000704270 */
[----:B------:R-:W-:Y:S02]  /*2970*/  BSSY B1, `(.L_x_50) ;  /* 0x0000005000017945 */ /* 0x000fe40003800000 */
[----:B------:R-:W-:-:S05]  /*2980*/  FFMA R33, R33, R88, R12 ;  /* 0x0000005821217223 */ /* 0x000fca000000000c */
[----:B------:R0:W-:Y:S05]  /*2990*/  @P2 STG.E desc[UR36][R8.64+0x44], R33 ;  /* 0x0000442108002986 */ /* 0x0001ea000c101924 */
[----:B------:R-:W-:Y:S05]  /*29a0*/  @!P0 BRA `(.L_x_51) ;  /* 0x0000000000048947 */ /* 0x000fea0003800000 */
[----:B------:R0:W5:Y:S02]  /*29b0*/  LDG.E.LTC128B R18, desc[UR36][R6.64+0x40] ;  /* 0x0000402406127981 */ /* 0x000164000c1e1920 */
.L_x_51:
[----:B------:R-:W-:Y:S05]  /*29c0*/  BSYNC B1 ;  /* 0x0000000000017941 */ /* 0x000fea0003800000 */
.L_x_50:
        /* <DEDUP_REMOVED lines=8> */
.L_x_53:
[----:B------:R-:W-:Y:S05]  /*2a50*/  BSYNC B1 ;  /* 0x0000000000017941 */ /* 0x000fea0003800000 */
.L_x_52:
        /* <DEDUP_REMOVED lines=8> */
.L_x_55:
[----:B------:R-:W-:Y:S05]  /*2ae0*/  BSYNC B1 ;  /* 0x0000000000017941 */ /* 0x000fea0003800000 */
.L_x_54:
[----:B0----5:R-:W-:Y:S01]  /*2af0*/  FMUL R13, R18, R89 ;  /* 0x00000059120d7220 */ /* 0x021fe20000400000 */
[----:B------:R-:W-:Y:S01]  /*2b00*/  ISETP.GT.AND P1, PT, R0, RZ, P0 ;  /* 0x000000ff0000720c */ /* 0x000fe20000724270 */
[----:B------:R-:W-:Y:S02]  /*2b10*/  BSSY B1, `(.L_x_56) ;  /* 0x0000005000017945 */ /* 0x000fe40003800000 */
[----:B------:R-:W-:-:S05]  /*2b20*/  FFMA R13, R36, R88, R13 ;  /* 0x00000058240d7223 */ /* 0x000fca000000000d */
[----:B------:R0:W-:Y:S05]  /*2b30*/  @P3 STG.E desc[UR36][R8.64+0x60], R13 ;  /* 0x0000600d08003986 */ /* 0x0001ea000c101924 */
[----:B------:R-:W-:Y:S05]  /*2b40*/  @!P1 BRA `(.L_x_57) ;  /* 0x0000000000049947 */ /* 0x000fea0003800000 */
[----:B------:R0:W5:Y:S02]  /*2b50*/  LDG.E.LTC128B R18, desc[UR36][R4.64+0x64] ;  /* 0x0000642404127981 */ /* 0x000164000c1e1920 */
.L_x_57:
[----:B------:R-:W-:Y:S05]  /*2b60*/  BSYNC B1 ;  /* 0x0000000000017941 */ /* 0x000fea0003800000 */
.L_x_56:
[----:B-----5:R-:W-:Y:S01]  /*2b70*/  FMUL R12, R18, R89 ;  /* 0x00000059120c7220 */ /* 0x020fe20000400000 */
[----:B------:R-:W-:Y:S01]  /*2b80*/  ISETP.GT.AND P2, PT, R0, 0x8, P2 ;  /* 0x000000080000780c */ /* 0x000fe20001744270 */
[----:B------:R-:W-:Y:S02]  /*2b90*/  BSSY B1, `(.L_x_58) ;  /* 0x0000005000017945 */ /* 0x000fe40003800000 */
[----:B------:R-:W-:-:S05]  /*2ba0*/  FFMA R37, R37, R88, R12 ;  /* 0x0000005825257223 */ /* 0x000fca000000000c */
[----:B------:R0:W-:Y:S05]  /*2bb0*/  @P1 STG.E desc[UR36][R8.64+0x64], R37 ;  /* 0x0000642508001986 */ /* 0x0001ea000c101924 */
[----:B------:R-:W-:Y:S05]  /*2bc0*/  @!P2 BRA `(.L_x_59) ;  /* 0x000000000004a947 */ /* 0x000fea0003800000 */
[----:B------:R0:W5:Y:S02]  /*2bd0*/  LDG.E.LTC128B R18, desc[UR36][R6.64+0x60] ;  /* 0x0000602406127981 */ /* 0x000164000c1e1920 */
.L_x_59:
[----:B------:R-:W-:Y:S05]  /*2be0*/  BSYNC B1 ;  /* 0x0000000000017941 */ /* 0x000fea0003800000 */
.L_x_58:
        /* <DEDUP_REMOVED lines=8> */
.L_x_61:
[----:B------:R-:W-:Y:S05]  /*2c70*/  BSYNC B1 ;  /* 0x0000000000017941 */ /* 0x000fea0003800000 */
.L_x_60:
        /* <DEDUP_REMOVED lines=8> */
.L_x_63:
[----:B------:R-:W-:Y:S05]  /*2d00*/  BSYNC B1 ;  /* 0x0000000000017941 */ /* 0x000fea0003800000 */
.L_x_62:
[----:B0----5:R-:W-:Y:S01]  /*2d10*/  FMUL R13, R18, R89 ;  /* 0x00000059120d7220 */ /* 0x021fe20000400000 */
[----:B------:R-:W-:Y:S01]  /*2d20*/  ISETP.GT.AND P0, PT, R0, RZ, P2 ;  /* 0x000000ff0000720c */ /* 0x000fe20001704270 */
[----:B------:R-:W-:Y:S02]  /*2d30*/  BSSY B1, `(.L_x_64) ;  /* 0x0000005000017945 */ /* 0x000fe40003800000 */
[----:B------:R-:W-:-:S05]  /*2d40*/  FFMA R13, R40, R88, R13 ;  /* 0x00000058280d7223 */ /* 0x000fca000000000d */
[----:B------:R0:W-:Y:S05]  /*2d50*/  @P3 STG.E desc[UR36][R8.64+0x80], R13 ;  /* 0x0000800d08003986 */ /* 0x0001ea000c101924 */
[----:B------:R-:W-:Y:S05]  /*2d60*/  @!P0 BRA `(.L_x_65) ;  /* 0x0000000000048947 */ /* 0x000fea0003800000 */
[----:B------:R0:W5:Y:S02]  /*2d70*/  LDG.E.LTC128B R18, desc[UR36][R4.64+0x84] ;  /* 0x0000842404127981 */ /* 0x000164000c1e1920 */
.L_x_65:
[----:B------:R-:W-:Y:S05]  /*2d80*/  BSYNC B1 ;  /* 0x0000000000017941 */ /* 0x000fea0003800000 */
.L_x_64:
[----:B-----5:R-:W-:Y:S01]  /*2d90*/  FMUL R12, R18, R89 ;  /* 0x00000059120c7220 */ /* 0x020fe20000400000 */
[----:B------:R-:W-:Y:S01]  /*2da0*/  ISETP.GT.AND P1, PT, R0, 0x8, P1 ;  /* 0x000000080000780c */ /* 0x000fe20000f24270 */
[----:B------:R-:W-:Y:S02]  /*2db0*/  BSSY B1, `(.L_x_66) ;  /* 0x0000005000017945 */ /* 0x000fe40003800000 */
[----:B------:R-:W-:-:S05]  /*2dc0*/  FFMA R41, R41, R88, R12 ;  /* 0x0000005829297223 */ /* 0x000fca000000000c */
[----:B------:R0:W-:Y:S05]  /*2dd0*/  @P0 STG.E desc[UR36][R8.64+0x84], R41 ;  /* 0x0000842908000986 */ /* 0x0001ea000c101924 */
[----:B------:R-:W-:Y:S05]  /*2de0*/  @!P1 BRA `(.L_x_67) ;  /* 0x0000000000049947 */ /* 0x000fea0003800000 */
[----:B------:R0:W5:Y:S02]  /*2df0*/  LDG.E.LTC128B R18, desc[UR36][R6.64+0x80] ;  /* 0x0000802406127981 */ /* 0x000164000c1e1920 */
.L_x_67:
[----:B------:R-:W-:Y:S05]  /*2e00*/  BSYNC B1 ;  /* 0x0000000000017941 */ /* 0x000fea0003800000 */
.L_x_66:
        /* <DEDUP_REMOVED lines=8> */
.L_x_69:
[----:B------:R-:W-:Y:S05]  /*2e90*/  BSYNC B1 ;  /* 0x0000000000017941 */ /* 0x000fea0003800000 */
.L_x_68:
        /* <DEDUP_REMOVED lines=8> */
.L_x_71:
[----:B------:R-:W-:Y:S05]  /*2f20*/  BSYNC B1 ;  /* 0x0000000000017941 */ /* 0x000fea0003800000 */
.L_x_70:
[----:B0----5:R-:W-:Y:S01]  /*2f30*/  FMUL R13, R18, R89 ;  /* 0x00000059120d7220 */ /* 0x021fe20000400000 */
[----:B------:R-:W-:Y:S01]  /*2f40*/  ISETP.GT.AND P2, PT, R0, RZ, P1 ;  /* 0x000000ff0000720c */ /* 0x000fe20000f44270 */
[----:B------:R-:W-:Y:S02]  /*2f50*/  BSSY B1, `(.L_x_72) ;  /* 0x0000005000017945 */ /* 0x000fe40003800000 */
[----:B------:R-:W-:-:S05]  /*2f60*/  FFMA R13, R44, R88, R13 ;  /* 0x000000582c0d7223 */ /* 0x000fca000000000d */
[----:B------:R0:W-:Y:S05]  /*2f70*/  @P3 STG.E desc[UR36][R8.64+0xa0], R13 ;  /* 0x0000a00d08003986 */ /* 0x0001ea000c101924 */
[----:B------:R-:W-:Y:S05]  /*2f80*/  @!P2 BRA `(.L_x_73) ;  /* 0x000000000004a947 */ /* 0x000fea0003800000 */
[----:B------:R0:W5:Y:S02]  /*2f90*/  LDG.E.LTC128B R18, desc[UR36][R4.64+0xa4] ;  /* 0x0000a42404127981 */ /* 0x000164000c1e1920 */
.L_x_73:
[----:B------:R-:W-:Y:S05]  /*2fa0*/  BSYNC B1 ;  /* 0x0000000000017941 */ /* 0x000fea0003800000 */
.L_x_72:
[----:B-----5:R-:W-:Y:S01]  /*2fb0*/  FMUL R12, R18, R89 ;  /* 0x00000059120c7220 */ /* 0x020fe20000400000 */
[----:B------:R-:W-:Y:S01]  /*2fc0*/  ISETP.GT.AND P0, PT, R0, 0x8, P0 ;  /* 0x000000080000780c */ /* 0x000fe20000704270 */
[----:B------:R-:W-:Y:S02]  /*2fd0*/  BSSY B1, `(.L_x_74) ;  /* 0x0000005000017945 */ /* 0x000fe40003800000 */
[----:B------:R-:W-:-:S05]  /*2fe0*/  FFMA R45, R45, R88, R12 ;  /* 0x000000582d2d7223 */ /* 0x000fca000000000c */
[----:B------:R0:W-:Y:S05]  /*2ff0*/  @P2 STG.E desc[UR36][R8.64+0xa4], R45 ;  /* 0x0000a42d08002986 */ /* 0x0001ea000c101924 */
[----:B------:R-:W-:Y:S05]  /*3000*/  @!P0 BRA `(.L_x_75) ;  /* 0x0000000000048947 */ /* 0x000fea0003800000 */
[----:B------:R0:W5:Y:S02]  /*3010*/  LDG.E.LTC128B R18, desc[UR36][R6.64+0xa0] ;  /* 0x0000a02406127981 */ /* 0x000164000c1e1920 */
.L_x_75:
[----:B------:R-:W-:Y:S05]  /*3020*/  BSYNC B1 ;  /* 0x0000000000017941 */ /* 0x000fea0003800000 */
.L_x_74:
        /* <DEDUP_REMOVED lines=8> */
.L_x_77:
[----:B------:R-:W-:Y:S05]  /*30b0*/  BSYNC B1 ;  /* 0x0000000000017941 */ /* 0x000fea0003800000 */
.L_x_76:
        /* <DEDUP_REMOVED lines=8> */
.L_x_79:
[----:B------:R-:W-:Y:S05]  /*3140*/  BSYNC B1 ;  /* 0x0000000000017941 */ /* 0x000fea0003800000 */
.L_x_78:
[----:B0----5:R-:W-:Y:S01]  /*3150*/  FMUL R13, R18, R89 ;  /* 0x00000059120d7220 */ /* 0x021fe20000400000 */
[----:B------:R-:W-:Y:S01]  /*3160*/  ISETP.GT.AND P1, PT, R0, RZ, P0 ;  /* 0x000000ff0000720c */ /* 0x000fe20000724270 */
[----:B------:R-:W-:Y:S02]  /*3170*/  BSSY B1, `(.L_x_80) ;  /* 0x0000005000017945 */ /* 0x000fe40003800000 */
[----:B------:R-:W-:-:S05]  /*3180*/  FFMA R13, R48, R88, R13 ;  /* 0x00000058300d7223 */ /* 0x000fca000000000d */
[----:B------:R0:W-:Y:S05]  /*3190*/  @P3 STG.E desc[UR36][R8.64+0xc0], R13 ;  /* 0x0000c00d08003986 */ /* 0x0001ea000c101924 */
[----:B------:R-:W-:Y:S05]  /*31a0*/  @!P1 BRA `(.L_x_81) ;  /* 0x0000000000049947 */ /* 0x000fea0003800000 */
[----:B------:R0:W5:Y:S02]  /*31b0*/  LDG.E.LTC128B R18, desc[UR36][R4.64+0xc4] ;  /* 0x0000c42404127981 */ /* 0x000164000c1e1920 */
.L_x_81:
[----:B------:R-:W-:Y:S05]  /*31c0*/  BSYNC B1 ;  /* 0x0000000000017941 */ /* 0x000fea0003800000 */
.L_x_80:
[----:B-----5:R-:W-:Y:S01]  /*31d0*/  FMUL R12, R18, R89 ;  /* 0x00000059120c7220 */ /* 0x020fe20000400000 */
[----:B------:R-:W-:Y:S01]  /*31e0*/  ISETP.GT.AND P2, PT, R0, 0x8, P2 ;  /* 0x000000080000780c */ /* 0x000fe20001744270 */
[----:B------:R-:W-:Y:S02]  /*31f0*/  BSSY B1, `(.L_x_82) ;  /* 0x0000005000017945 */ /* 0x000fe40003800000 */
[----:B------:R-:W-:-:S05]  /*3200*/  FFMA R49, R49, R88, R12 ;  /* 0x0000005831317223 */ /* 0x000fca000000000c */
[----:B------:R0:W-:Y:S05]  /*3210*/  @P1 STG.E desc[UR36][R8.64+0xc4], R49 ;  /* 0x0000c43108001986 */ /* 0x0001ea000c101924 */
[----:B------:R-:W-:Y:S05]  /*3220*/  @!P2 BRA `(.L_x_83) ;  /* 0x000000000004a947 */ /* 0x000fea0003800000 */
[----:B------:R0:W5:Y:S02]  /*3230*/  LDG.E.LTC128B R18, desc[UR36][R6.64+0xc0] ;  /* 0x0000c02406127981 */ /* 0x000164000c1e1920 */
.L_x_83:
[----:B------:R-:W-:Y:S05]  /*3240*/  BSYNC B1 ;  /* 0x0000000000017941 */ /* 0x000fea0003800000 */
.L_x_82:
        /* <DEDUP_REMOVED lines=8> */
.L_x_85:
[----:B------:R-:W-:Y:S05]  /*32d0*/  BSYNC B1 ;  /* 0x0000000000017941 */ /* 0x000fea0003800000 */
.L_x_84:
        /* <DEDUP_REMOVED lines=8> */
.L_x_87:
[----:B------:R-:W-:Y:S05]  /*3360*/  BSYNC B1 ;  /* 0x0000000000017941 */ /* 0x000fea0003800000 */
.L_x_86:
[----:B0----5:R-:W-:Y:S01]  /*3370*/  FMUL R13, R18, R89 ;  /* 0x00000059120d7220 */ /* 0x021fe20000400000 */
[----:B------:R-:W-:Y:S01]  /*3380*/  ISETP.GT.AND P0, PT, R0, RZ, P2 ;  /* 0x000000ff0000720c */ /* 0x000fe20001704270 */
[----:B------:R-:W-:Y:S02]  /*3390*/  BSSY B1, `(.L_x_88) ;  /* 0x0000005000017945 */ /* 0x000fe40003800000 */
[----:B------:R-:W-:-:S05]  /*33a0*/  FFMA R13, R52, R88, R13 ;  /* 0x00000058340d7223 */ /* 0x000fca000000000d */
[----:B------:R0:W-:Y:S05]  /*33b0*/  @P3 STG.E desc[UR36][R8.64+0xe0], R13 ;  /* 0x0000e00d08003986 */ /* 0x0001ea000c101924 */
[----:B------:R-:W-:Y:S05]  /*33c0*/  @!P0 BRA `(.L_x_89) ;  /* 0x0000000000048947 */ /* 0x000fea0003800000 */
[----:B------:R0:W5:Y:S02]  /*33d0*/  LDG.E.LTC128B R18, desc[UR36][R4.64+0xe4] ;  /* 0x0000e42404127981 */ /* 0x000164000c1e1920 */
.L_x_89:
[----:B------:R-:W-:Y:S05]  /*33e0*/  BSYNC B1 ;  /* 0x0000000000017941 */ /* 0x000fea0003800000 */
.L_x_88:
[----:B-----5:R-:W-:Y:S01]  /*33f0*/  FMUL R12, R18, R89 ;  /* 0x00000059120c7220 */ /* 0x020fe20000400000 */
[----:B------:R-:W-:Y:S01]  /*3400*/  ISETP.GT.AND P1, PT, R0, 0x8, P1 ;  /* 0x000000080000780c */ /* 0x000fe20000f24270 */
[----:B------:R-:W-:Y:S02]  /*3410*/  BSSY B1, `(.L_x_90) ;  /* 0x0000005000017945 */ /* 0x000fe40003800000 */
[----:B------:R-:W-:-:S05]  /*3420*/  FFMA R53, R53, R88, R12 ;  /* 0x0000005835357223 */ /* 0x000fca000000000c */
[----:B------:R0:W-:Y:S05]  /*3430*/  @P0 STG.E desc[UR36][R8.64+0xe4], R53 ;  /* 0x0000e43508000986 */ /* 0x0001ea000c101924 */
[----:B------:R-:W-:Y:S05]  /*3440*/  @!P1 BRA `(.L_x_91) ;  /* 0x0000000000049947 */ /* 0x000fea0003800000 */
[----:B------:R0:W5:Y:S02]  /*3450*/  LDG.E.LTC128B R18, desc[UR36][R6.64+0xe0] ;  /* 0x0000e02406127981 */ /* 0x000164000c1e1920 */
.L_x_91:
[----:B------:R-:W-:Y:S05]  /*3460*/  BSYNC B1 ;  /* 0x0000000000017941 */ /* 0x000fea0003800000 */
.L_x_90:
        /* <DEDUP_REMOVED lines=8> */
.L_x_93:
[----:B------:R-:W-:Y:S05]  /*34f0*/  BSYNC B1 ;  /* 0x0000000000017941 */ /* 0x000fea0003800000 */
.L_x_92:
        /* <DEDUP_REMOVED lines=8> */
.L_x_95:
[----:B------:R-:W-:Y:S05]  /*3580*/  BSYNC B1 ;  /* 0x0000000000017941 */ /* 0x000fea0003800000 */
.L_x_94:
[----:B0----5:R-:W-:Y:S01]  /*3590*/  FMUL R13, R18, R89 ;  /* 0x00000059120d7220 */ /* 0x021fe20000400000 */
[----:B------:R-:W-:Y:S01]  /*35a0*/  ISETP.GT.AND P2, PT, R0, RZ, P1 ;  /* 0x000000ff0000720c */ /* 0x000fe20000f44270 */
[----:B------:R-:W-:Y:S02]  /*35b0*/  BSSY B1, `(.L_x_96) ;  /* 0x0000005000017945 */ /* 0x000fe40003800000 */
[----:B------:R-:W-:-:S05]  /*35c0*/  FFMA R13, R56, R88, R13 ;  /* 0x00000058380d7223 */ /* 0x000fca000000000d */
[----:B------:R0:W-:Y:S05]  /*35d0*/  @P3 STG.E desc[UR36][R8.64+0x100], R13 ;  /* 0x0001000d08003986 */ /* 0x0001ea000c101924 */
[----:B------:R-:W-:Y:S05]  /*35e0*/  @!P2 BRA `(.L_x_97) ;  /* 0x000000000004a947 */ /* 0x000fea0003800000 */
[----:B------:R0:W5:Y:S02]  /*35f0*/  LDG.E.LTC128B R18, desc[UR36][R4.64+0x104] ;  /* 0x0001042404127981 */ /* 0x000164000c1e1920 */
.L_x_97:
[----:B------:R-:W-:Y:S05]  /*3600*/  BSYNC B1 ;  /* 0x0000000000017941 */ /* 0x000fea0003800000 */
.L_x_96:
[----:B-----5:R-:W-:Y:S01]  /*3610*/  FMUL R12, R18, R89 ;  /* 0x00000059120c7220 */ /* 0x020fe20000400000 */
[----:B------:R-:W-:Y:S01]  /*3620*/  ISETP.GT.AND P0, PT, R0, 0x8, P0 ;  /* 0x000000080000780c */ /* 0x000fe20000704270 */
[----:B------:R-:W-:Y:S02]  /*3630*/  BSSY B1, `(.L_x_98) ;  /* 0x0000005000017945 */ /* 0x000fe40003800000 */
[----:B------:R-:W-:-:S05]  /*3640*/  FFMA R57, R57, R88, R12 ;  /* 0x0000005839397223 */ /* 0x000fca000000000c */
[----:B------:R0:W-:Y:S05]  /*3650*/  @P2 STG.E desc[UR36][R8.64+0x104], R57 ;  /* 0x0001043908002986 */ /* 0x0001ea000c101924 */
[----:B------:R-:W-:Y:S05]  /*3660*/  @!P0 BRA `(.L_x_99) ;  /* 0x0000000000048947 */ /* 0x000fea0003800000 */
[----:B------:R0:W5:Y:S02]  /*3670*/  LDG.E.LTC128B R18, desc[UR36][R6.64+0x100] ;  /* 0x0001002406127981 */ /* 0x000164000c1e1920 */
.L_x_99:
[----:B------:R-:W-:Y:S05]  /*3680*/  BSYNC B1 ;  /* 0x0000000000017941 */ /* 0x000fea0003800000 */
.L_x_98:
        /* <DEDUP_REMOVED lines=8> */
.L_x_101:
[----:B------:R-:W-:Y:S05]  /*3710*/  BSYNC B1 ;  /* 0x0000000000017941 */ /* 0x000fea0003800000 */
.L_x_100:
        /* <DEDUP_REMOVED lines=8> */
.L_x_103:
[----:B------:R-:W-:Y:S05]  /*37a0*/  BSYNC B1 ;  /* 0x0000000000017941 */ /* 0x000fea0003800000 */
.L_x_102:
[----:B0----5:R-:W-:Y:S01]  /*37b0*/  FMUL R13, R18, R89 ;  /* 0x00000059120d7220 */ /* 0x021fe20000400000 */
[----:B------:R-:W-:Y:S01]  /*37c0*/  ISETP.GT.AND P1, PT, R0, RZ, P0 ;  /* 0x000000ff0000720c */ /* 0x000fe20000724270 */
[----:B------:R-:W-:Y:S02]  /*37d0*/  BSSY B1, `(.L_x_104) ;  /* 0x0000005000017945 */ /* 0x000fe40003800000 */
[----:B------:R-:W-:-:S05]  /*37e0*/  FFMA R13, R60, R88, R13 ;  /* 0x000000583c0d7223 */ /* 0x000fca000000000d */
[----:B------:R0:W-:Y:S05]  /*37f0*/  @P3 STG.E desc[UR36][R8.64+0x120], R13 ;  /* 0x0001200d08003986 */ /* 0x0001ea000c101924 */
[----:B------:R-:W-:Y:S05]  /*3800*/  @!P1 BRA `(.L_x_105) ;  /* 0x0000000000049947 */ /* 0x000fea0003800000 */
[----:B------:R0:W5:Y:S02]  /*3810*/  LDG.E.LTC128B R18, desc[UR36][R4.64+0x124] ;  /* 0x0001242404127981 */ /* 0x000164000c1e1920 */
.L_x_105:
[----:B------:R-:W-:Y:S05]  /*3820*/  BSYNC B1 ;  /* 0x0000000000017941 */ /* 0x000fea0003800000 */
.L_x_104:
[----:B-----5:R-:W-:Y:S01]  /*3830*/  FMUL R12, R18, R89 ;  /* 0x00000059120c7220 */ /* 0x020fe20000400000 */
[----:B------:R-:W-:Y:S01]  /*3840*/  ISETP.GT.AND P2, PT, R0, 0x8, P2 ;  /* 0x000000080000780c */ /* 0x000fe20001744270 */
[----:B------:R-:W-:Y:S02]  /*3850*/  BSSY B1, `(.L_x_106) ;  /* 0x0000005000017945 */ /* 0x000fe40003800000 */
[----:B------:R-:W-:-:S05]  /*3860*/  FFMA R61, R61, R88, R12 ;  /* 0x000000583d3d7223 */ /* 0x000fca000000000c */
[----:B------:R0:W-:Y:S05]  /*3870*/  @P1 STG.E desc[UR36][R8.64+0x124], R61 ;  /* 0x0001243d08001986 */ /* 0x0001ea000c101924 */
[----:B------:R-:W-:Y:S05]  /*3880*/  @!P2 BRA `(.L_x_107) ;  /* 0x000000000004a947 */ /* 0x000fea0003800000 */
[----:B------:R0:W5:Y:S02]  /*3890*/  LDG.E.LTC128B R18, desc[UR36][R6.64+0x120] ;  /* 0x0001202406127981 */ /* 0x000164000c1e1920 */
.L_x_107:
[----:B------:R-:W-:Y:S05]  /*38a0*/  BSYNC B1 ;  /* 0x0000000000017941 */ /* 0x000fea0003800000 */
.L_x_106:
        /* <DEDUP_REMOVED lines=8> */
.L_x_109:
[----:B------:R-:W-:Y:S05]  /*3930*/  BSYNC B1 ;  /* 0x0000000000017941 */ /* 0x000fea0003800000 */
.L_x_108:
        /* <DEDUP_REMOVED lines=8> */
.L_x_111:
[----:B------:R-:W-:Y:S05]  /*39c0*/  BSYNC B1 ;  /* 0x0000000000017941 */ /* 0x000fea0003800000 */
.L_x_110:
[----:B0----5:R-:W-:Y:S01]  /*39d0*/  FMUL R13, R18, R89 ;  /* 0x00000059120d7220 */ /* 0x021fe20000400000 */
[----:B------:R-:W-:Y:S01]  /*39e0*/  ISETP.GT.AND P0, PT, R0, RZ, P2 ;  /* 0x000000ff0000720c */ /* 0x000fe20001704270 */
[----:B------:R-:W-:Y:S02]  /*39f0*/  BSSY B1, `(.L_x_112) ;  /* 0x0000005000017945 */ /* 0x000fe40003800000 */
[----:B------:R-:W-:-:S05]  /*3a00*/  FFMA R13, R64, R88, R13 ;  /* 0x00000058400d7223 */ /* 0x000fca000000000d */
[----:B------:R0:W-:Y:S05]  /*3a10*/  @P3 STG.E desc[UR36][R8.64+0x140], R13 ;  /* 0x0001400d08003986 */ /* 0x0001ea000c101924 */
[----:B------:R-:W-:Y:S05]  /*3a20*/  @!P0 BRA `(.L_x_113) ;  /* 0x0000000000048947 */ /* 0x000fea0003800000 */
[----:B------:R0:W5:Y:S02]  /*3a30*/  LDG.E.LTC128B R18, desc[UR36][R4.64+0x144] ;  /* 0x0001442404127981 */ /* 0x000164000c1e1920 */
.L_x_113:
[----:B------:R-:W-:Y:S05]  /*3a40*/  BSYNC B1 ;  /* 0x0000000000017941 */ /* 0x000fea0003800000 */
.L_x_112:
[----:B-----5:R-:W-:Y:S01]  /*3a50*/  FMUL R12, R18, R89 ;  /* 0x00000059120c7220 */ /* 0x020fe20000400000 */
[----:B------:R-:W-:Y:S01]  /*3a60*/  ISETP.GT.AND P1, PT, R0, 0x8, P1 ;  /* 0x000000080000780c */ /* 0x000fe20000f24270 */
[----:B------:R-:W-:Y:S02]  /*3a70*/  BSSY B1, `(.L_x_114) ;  /* 0x0000005000017945 */ /* 0x000fe40003800000 */
[----:B------:R-:W-:-:S05]  /*3a80*/  FFMA R65, R65, R88, R12 ;  /* 0x0000005841417223 */ /* 0x000fca000000000c */
[----:B------:R0:W-:Y:S05]  /*3a90*/  @P0 STG.E desc[UR36][R8.64+0x144], R65 ;  /* 0x0001444108000986 */ /* 0x0001ea000c101924 */
[----:B------:R-:W-:Y:S05]  /*3aa0*/  @!P1 BRA `(.L_x_115) ;  /* 0x0000000000049947 */ /* 0x000fea0003800000 */
[----:B------:R0:W5:Y:S02]  /*3ab0*/  LDG.E.LTC128B R18, desc[UR36][R6.64+0x140] ;  /* 0x0001402406127981 */ /* 0x000164000c1e1920 */
.L_x_115:
[----:B------:R-:W-:Y:S05]  /*3ac0*/  BSYNC B1 ;  /* 0x0000000000017941 */ /* 0x000fea0003800000 */
.L_x_114:
        /* <DEDUP_REMOVED lines=8> */
.L_x_117:
[----:B------:R-:W-:Y:S05]  /*3b50*/  BSYNC B1 ;  /* 0x0000000000017941 */ /* 0x000fea0003800000 */
.L_x_116:
        /* <DEDUP_REMOVED lines=8> */
.L_x_119:
[----:B------:R-:W-:Y:S05]  /*3be0*/  BSYNC B1 ;  /* 0x0000000000017941 */ /* 0x000fea0003800000 */
.L_x_118:
[----:B0----5:R-:W-:Y:S01]  /*3bf0*/  FMUL R13, R18, R89 ;  /* 0x00000059120d7220 */ /* 0x021fe20000400000 */
[----:B------:R-:W-:Y:S01]  /*3c00*/  ISETP.GT.AND P2, PT, R0, RZ, P1 ;  /* 0x000000ff0000720c */ /* 0x000fe20000f44270 */
[----:B------:R-:W-:Y:S02]  /*3c10*/  BSSY B1, `(.L_x_120) ;  /* 0x0000005000017945 */ /* 0x000fe40003800000 */
[----:B------:R-:W-:-:S05]  /*3c20*/  FFMA R13, R68, R88, R13 ;  /* 0x00000058440d7223 */ /* 0x000fca000000000d */
[----:B------:R0:W-:Y:S05]  /*3c30*/  @P3 STG.E desc[UR36][R8.64+0x160], R13 ;  /* 0x0001600d08003986 */ /* 0x0001ea000c101924 */
[----:B------:R-:W-:Y:S05]  /*3c40*/  @!P2 BRA `(.L_x_121) ;  /* 0x000000000004a947 */ /* 0x000fea0003800000 */
[----:B------:R0:W5:Y:S02]  /*3c50*/  LDG.E.LTC128B R18, desc[UR36][R4.64+0x164] ;  /* 0x0001642404127981 */ /* 0x000164000c1e1920 */
.L_x_121:
[----:B------:R-:W-:Y:S05]  /*3c60*/  BSYNC B1 ;  /* 0x0000000000017941 */ /* 0x000fea0003800000 */
.L_x_120:
[----:B-----5:R-:W-:Y:S01]  /*3c70*/  FMUL R12, R18, R89 ;  /* 0x00000059120c7220 */ /* 0x020fe20000400000 */
[----:B------:R-:W-:Y:S01]  /*3c80*/  ISETP.GT.AND P0, PT, R0, 0x8, P0 ;  /* 0x000000080000780c */ /* 0x000fe20000704270 */
[----:B------:R-:W-:Y:S02]  /*3c90*/  BSSY B1, `(.L_x_122) ;  /* 0x0000005000017945 */ /* 0x000fe40003800000 */
[----:B------:R-:W-:-:S05]  /*3ca0*/  FFMA R69, R69, R88, R12 ;  /* 0x0000005845457223 */ /* 0x000fca000000000c */
[----:B------:R0:W-:Y:S05]  /*3cb0*/  @P2 STG.E desc[UR36][R8.64+0x164], R69 ;  /* 0x0001644508002986 */ /* 0x0001ea000c101924 */
[----:B------:R-:W-:Y:S05]  /*3cc0*/  @!P0 BRA `(.L_x_123) ;  /* 0x0000000000048947 */ /* 0x000fea0003800000 */
[----:B------:R0:W5:Y:S02]  /*3cd0*/  LDG.E.LTC128B R18, desc[UR36][R6.64+0x160] ;  /* 0x0001602406127981 */ /* 0x000164000c1e1920 */
.L_x_123:
[----:B------:R-:W-:Y:S05]  /*3ce0*/  BSYNC B1 ;  /* 0x0000000000017941 */ /* 0x000fea0003800000 */
.L_x_122:
        /* <DEDUP_REMOVED lines=8> */
.L_x_125:
[----:B------:R-:W-:Y:S05]  /*3d70*/  BSYNC B1 ;  /* 0x0000000000017941 */ /* 0x000fea0003800000 */
.L_x_124:
        /* <DEDUP_REMOVED lines=8> */
.L_x_127:
[----:B------:R-:W-:Y:S05]  /*3e00*/  BSYNC B1 ;  /* 0x0000000000017941 */ /* 0x000fea0003800000 */
.L_x_126:
[----:B0----5:R-:W-:Y:S01]  /*3e10*/  FMUL R13, R18, R89 ;  /* 0x00000059120d7220 */ /* 0x021fe20000400000 */
[----:B------:R-:W-:Y:S01]  /*3e20*/  ISETP.GT.AND P1, PT, R0, RZ, P0 ;  /* 0x000000ff0000720c */ /* 0x000fe20000724270 */
[----:B------:R-:W-:Y:S02]  /*3e30*/  BSSY B1, `(.L_x_128) ;  /* 0x0000005000017945 */ /* 0x000fe40003800000 */
[----:B------:R-:W-:-:S05]  /*3e40*/  FFMA R13, R72, R88, R13 ;  /* 0x00000058480d7223 */ /* 0x000fca000000000d */
[----:B------:R0:W-:Y:S05]  /*3e50*/  @P3 STG.E desc[UR36][R8.64+0x180], R13 ;  /* 0x0001800d08003986 */ /* 0x0001ea000c101924 */
[----:B------:R-:W-:Y:S05]  /*3e60*/  @!P1 BRA `(.L_x_129) ;  /* 0x0000000000049947 */ /* 0x000fea0003800000 */
[----:B------:R0:W5:Y:S02]  /*3e70*/  LDG.E.LTC128B R18, desc[UR36][R4.64+0x184] ;  /* 0x0001842404127981 */ /* 0x000164000c1e1920 */
.L_x_129:
[----:B------:R-:W-:Y:S05]  /*3e80*/  BSYNC B1 ;  /* 0x0000000000017941 */ /* 0x000fea0003800000 */
.L_x_128:
[----:B-----5:R-:W-:Y:S01]  /*3e90*/  FMUL R12, R18, R89 ;  /* 0x00000059120c7220 */ /* 0x020fe20000400000 */
[----:B------:R-:W-:Y:S01]  /*3ea0*/  ISETP.GT.AND P2, PT, R0, 0x8, P2 ;  /* 0x000000080000780c */ /* 0x000fe20001744270 */
[----:B------:R-:W-:Y:S02]  /*3eb0*/  BSSY B1, `(.L_x_130) ;  /* 0x0000005000017945 */ /* 0x000fe40003800000 */
[----:B------:R-:W-:-:S05]  /*3ec0*/  FFMA R73, R73, R88, R12 ;  /* 0x0000005849497223 */ /* 0x000fca000000000c */
[----:B------:R0:W-:Y:S05]  /*3ed0*/  @P1 STG.E desc[UR36][R8.64+0x184], R73 ;  /* 0x0001844908001986 */ /* 0x0001ea000c101924 */
[----:B------:R-:W-:Y:S05]  /*3ee0*/  @!P2 BRA `(.L_x_131) ;  /* 0x000000000004a947 */ /* 0x000fea0003800000 */
[----:B------:R0:W5:Y:S02]  /*3ef0*/  LDG.E.LTC128B R18, desc[UR36][R6.64+0x180] ;  /* 0x0001802406127981 */ /* 0x000164000c1e1920 */
.L_x_131:
[----:B------:R-:W-:Y:S05]  /*3f00*/  BSYNC B1 ;  /* 0x0000000000017941 */ /* 0x000fea0003800000 */
.L_x_130:
        /* <DEDUP_REMOVED lines=8> */
.L_x_133:
[----:B------:R-:W-:Y:S05]  /*3f90*/  BSYNC B1 ;  /* 0x0000000000017941 */ /* 0x000fea0003800000 */
.L_x_132:
        /* <DEDUP_REMOVED lines=8> */
.L_x_135:
[----:B------:R-:W-:Y:S05]  /*4020*/  BSYNC B1 ;  /* 0x0000000000017941 */ /* 0x000fea0003800000 */
.L_x_134:
[----:B0----5:R-:W-:Y:S01]  /*4030*/  FMUL R13, R18, R89 ;  /* 0x00000059120d7220 */ /* 0x021fe20000400000 */
[----:B------:R-:W-:Y:S01]  /*4040*/  ISETP.GT.AND P0, PT, R0, RZ, P2 ;  /* 0x000000ff0000720c */ /* 0x000fe20001704270 */
[----:B------:R-:W-:Y:S02]  /*4050*/  BSSY B1, `(.L_x_136) ;  /* 0x0000005000017945 */ /* 0x000fe40003800000 */
[----:B------:R-:W-:-:S05]  /*4060*/  FFMA R13, R76, R88, R13 ;  /* 0x000000584c0d7223 */ /* 0x000fca000000000d */
[----:B------:R0:W-:Y:S05]  /*4070*/  @P3 STG.E desc[UR36][R8.64+0x1a0], R13 ;  /* 0x0001a00d08003986 */ /* 0x0001ea000c101924 */
[----:B------:R-:W-:Y:S05]  /*4080*/  @!P0 BRA `(.L_x_137) ;  /* 0x0000000000048947 */ /* 0x000fea0003800000 */
[----:B------:R0:W5:Y:S02]  /*4090*/  LDG.E.LTC128B R18, desc[UR36][R4.64+0x1a4] ;  /* 0x0001a42404127981 */ /* 0x000164000c1e1920 */
.L_x_137:
[----:B------:R-:W-:Y:S05]  /*40a0*/  BSYNC B1 ;  /* 0x0000000000017941 */ /* 0x000fea0003800000 */
.L_x_136:
[----:B-----5:R-:W-:Y:S01]  /*40b0*/  FMUL R12, R18, R89 ;  /* 0x00000059120c7220 */ /* 0x020fe20000400000 */
[----:B------:R-:W-:Y:S01]  /*40c0*/  ISETP.GT.AND P1, PT, R0, 0x8, P1 ;  /* 0x000000080000780c */ /* 0x000fe20000f24270 */
[----:B------:R-:W-:Y:S02]  /*40d0*/  BSSY B1, `(.L_x_138) ;  /* 0x0000005000017945 */ /* 0x000fe40003800000 */
[----:B------:R-:W-:-:S05]  /*40e0*/  FFMA R77, R77, R88, R12 ;  /* 0x000000584d4d7223 */ /* 0x000fca000000000c */
[----:B------:R0:W-:Y:S05]  /*40f0*/  @P0 STG.E desc[UR36][R8.64+0x1a4], R77 ;  /* 0x0001a44d08000986 */ /* 0x0001ea000c101924 */
[----:B------:R-:W-:Y:S05]  /*4100*/  @!P1 BRA `(.L_x_139) ;  /* 0x0000000000049947 */ /* 0x000fea0003800000 */
[----:B------:R0:W5:Y:S02]  /*4110*/  LDG.E.LTC128B R18, desc[UR36][R6.64+0x1a0] ;  /* 0x0001a02406127981 */ /* 0x000164000c1e1920 */
.L_x_139:
[----:B------:R-:W-:Y:S05]  /*4120*/  BSYNC B1 ;  /* 0x0000000000017941 */ /* 0x000fea0003800000 */
.L_x_138:
        /* <DEDUP_REMOVED lines=8> */
.L_x_141:
[----:B------:R-:W-:Y:S05]  /*41b0*/  BSYNC B1 ;  /* 0x0000000000017941 */ /* 0x000fea0003800000 */
.L_x_140:
        /* <DEDUP_REMOVED lines=8> */
.L_x_143:
[----:B------:R-:W-:Y:S05]  /*4240*/  BSYNC B1 ;  /* 0x0000000000017941 */ /* 0x000fea0003800000 */
.L_x_142:
[----:B0----5:R-:W-:Y:S01]  /*4250*/  FMUL R13, R18, R89 ;  /* 0x00000059120d7220 */ /* 0x021fe20000400000 */
[----:B------:R-:W-:Y:S01]  /*4260*/  ISETP.GT.AND P2, PT, R0, RZ, P1 ;  /* 0x000000ff0000720c */ /* 0x000fe20000f44270 */
[----:B------:R-:W-:Y:S02]  /*4270*/  BSSY B1, `(.L_x_144) ;  /* 0x0000005000017945 */ /* 0x000fe40003800000 */
[----:B------:R-:W-:-:S05]  /*4280*/  FFMA R13, R80, R88, R13 ;  /* 0x00000058500d7223 */ /* 0x000fca000000000d */
[----:B------:R0:W-:Y:S05]  /*4290*/  @P3 STG.E desc[UR36][R8.64+0x1c0], R13 ;  /* 0x0001c00d08003986 */ /* 0x0001ea000c101924 */
[----:B------:R-:W-:Y:S05]  /*42a0*/  @!P2 BRA `(.L_x_145) ;  /* 0x000000000004a947 */ /* 0x000fea0003800000 */
[----:B------:R0:W5:Y:S02]  /*42b0*/  LDG.E.LTC128B R18, desc[UR36][R4.64+0x1c4] ;  /* 0x0001c42404127981 */ /* 0x000164000c1e1920 */
.L_x_145:
[----:B------:R-:W-:Y:S05]  /*42c0*/  BSYNC B1 ;  /* 0x0000000000017941 */ /* 0x000fea0003800000 */
.L_x_144:
[----:B-----5:R-:W-:Y:S01]  /*42d0*/  FMUL R12, R18, R89 ;  /* 0x00000059120c7220 */ /* 0x020fe20000400000 */
[----:B------:R-:W-:Y:S01]  /*42e0*/  ISETP.GT.AND P0, PT, R0, 0x8, P0 ;  /* 0x000000080000780c */ /* 0x000fe20000704270 */
[----:B------:R-:W-:Y:S02]  /*42f0*/  BSSY B1, `(.L_x_146) ;  /* 0x0000005000017945 */ /* 0x000fe40003800000 */
[----:B------:R-:W-:-:S05]  /*4300*/  FFMA R81, R81, R88, R12 ;  /* 0x0000005851517223 */ /* 0x000fca000000000c */
[----:B------:R0:W-:Y:S05]  /*4310*/  @P2 STG.E desc[UR36][R8.64+0x1c4], R81 ;  /* 0x0001c45108002986 */ /* 0x0001ea000c101924 */
[----:B------:R-:W-:Y:S05]  /*4320*/  @!P0 BRA `(.L_x_147) ;  /* 0x0000000000048947 */ /* 0x000fea0003800000 */
[----:B------:R0:W5:Y:S02]  /*4330*/  LDG.E.LTC128B R18, desc[UR36][R6.64+0x1c0] ;  /* 0x0001c02406127981 */ /* 0x000164000c1e1920 */
.L_x_147:
[----:B------:R-:W-:Y:S05]  /*4340*/  BSYNC B1 ;  /* 0x0000000000017941 */ /* 0x000fea0003800000 */
.L_x_146:
        /* <DEDUP_REMOVED lines=8> */
.L_x_149:
[----:B------:R-:W-:Y:S05]  /*43d0*/  BSYNC B1 ;  /* 0x0000000000017941 */ /* 0x000fea0003800000 */
.L_x_148:
        /* <DEDUP_REMOVED lines=8> */
.L_x_151:
[----:B------:R-:W-:Y:S05]  /*4460*/  BSYNC B1 ;  /* 0x0000000000017941 */ /* 0x000fea0003800000 */
.L_x_150:
[----:B-----5:R-:W-:Y:S01]  /*4470*/  FMUL R3, R18, R89 ;  /* 0x0000005912037220 */ /* 0x020fe20000400000 */
[----:B------:R-:W-:Y:S01]  /*4480*/  ISETP.GT.AND P1, PT, R0, RZ, P0 ;  /* 0x000000ff0000720c */ /* 0x000fe20000724270 */
[----:B------:R-:W-:Y:S02]  /*4490*/  BSSY B1, `(.L_x_152) ;  /* 0x0000005000017945 */ /* 0x000fe40003800000 */
[----:B------:R-:W-:-:S05]  /*44a0*/  FFMA R3, R84, R88, R3 ;  /* 0x0000005854037223 */ /* 0x000fca0000000003 */
[----:B------:R0:W-:Y:S05]  /*44b0*/  @P3 STG.E desc[UR36][R8.64+0x1e0], R3 ;  /* 0x0001e00308003986 */ /* 0x0001ea000c101924 */
[----:B------:R-:W-:Y:S05]  /*44c0*/  @!P1 BRA `(.L_x_153) ;  /* 0x0000000000049947 */ /* 0x000fea0003800000 */
[----:B------:R0:W5:Y:S02]  /*44d0*/  LDG.E.LTC128B R18, desc[UR36][R4.64+0x1e4] ;  /* 0x0001e42404127981 */ /* 0x000164000c1e1920 */
.L_x_153:
[----:B------:R-:W-:Y:S05]  /*44e0*/  BSYNC B1 ;  /* 0x0000000000017941 */ /* 0x000fea0003800000 */
.L_x_152:
[----:B0---45:R-:W-:Y:S01]  /*44f0*/  FMUL R4, R18, R89 ;  /* 0x0000005912047220 */ /* 0x031fe20000400000 */
[----:B------:R-:W-:Y:S01]  /*4500*/  ISETP.GT.AND P2, PT, R0, 0x8, P2 ;  /* 0x000000080000780c */ /* 0x000fe20001744270 */
[----:B------:R-:W-:Y:S02]  /*4510*/  BSSY B1, `(.L_x_154) ;  /* 0x0000005000017945 */ /* 0x000fe40003800000 */
[----:B------:R-:W-:-:S05]  /*4520*/  FFMA R85, R85, R88, R4 ;  /* 0x0000005855557223 */ /* 0x000fca0000000004 */
[----:B------:R0:W-:Y:S05]  /*4530*/  @P1 STG.E desc[UR36][R8.64+0x1e4], R85 ;  /* 0x0001e45508001986 */ /* 0x0001ea000c101924 */
[----:B------:R-:W-:Y:S05]  /*4540*/  @!P2 BRA `(.L_x_155) ;  /* 0x000000000004a947 */ /* 0x000fea0003800000 */
[----:B------:R4:W5:Y:S02]  /*4550*/  LDG.E.LTC128B R18, desc[UR36][R6.64+0x1e0] ;  /* 0x0001e02406127981 */ /* 0x000964000c1e1920 */
.L_x_155:
[----:B------:R-:W-:Y:S05]  /*4560*/  BSYNC B1 ;  /* 0x0000000000017941 */ /* 0x000fea0003800000 */
.L_x_154:
[----:B-----5:R-:W-:Y:S01]  /*4570*/  FMUL R3, R18, R89 ;  /* 0x0000005912037220 */ /* 0x020fe20000400000 */
[----:B------:R-:W-:Y:S01]  /*4580*/  @P2 IMAD.MOV.U32 R4, RZ, RZ, R10 ;  /* 0x000000ffff042224 */ /* 0x000fe200078e000a */
[----:B------:R-:W-:Y:S01]  /*4590*/  ISETP.GT.AND P0, PT, R0, 0x8, P0 ;  /* 0x000000080000780c */ /* 0x000fe20000704270 */
[----:B------:R-:W-:Y:S02]  /*45a0*/  @P2 IMAD.MOV.U32 R5, RZ, RZ, R11 ;  /* 0x000000ffff052224 */ /* 0x000fe400078e000b */
[----:B------:R-:W-:Y:S01]  /*45b0*/  FFMA R3, R86, R88, R3 ;  /* 0x0000005856037223 */ /* 0x000fe20000000003 */
[----:B------:R-:W-:Y:S04]  /*45c0*/  BSSY B1, `(.L_x_156) ;  /* 0x0000004000017945 */ /* 0x000fe80003800000 */
[----:B------:R0:W-:Y:S05]  /*45d0*/  @P2 STG.E desc[UR36][R4.64+0x1e0], R3 ;  /* 0x0001e00304002986 */ /* 0x0001ea000c101924 */
[----:B------:R-:W-:Y:S05]  /*45e0*/  @!P0 BRA `(.L_x_157) ;  /* 0x0000000000048947 */ /* 0x000fea0003800000 */
[----:B------:R0:W5:Y:S02]  /*45f0*/  LDG.E.LTC128B R18, desc[UR36][R6.64+0x1e4] ;  /* 0x0001e42406127981 */ /* 0x000164000c1e1920 */
.L_x_157:
[----:B------:R-:W-:Y:S05]  /*4600*/  BSYNC B1 ;  /* 0x0000000000017941 */ /* 0x000fea0003800000 */
.L_x_156:
[----:B-----5:R-:W-:-:S04]  /*4610*/  FMUL R18, R18, R89 ;  /* 0x0000005912127220 */ /* 0x020fc80000400000 */
[----:B------:R-:W-:Y:S01]  /*4620*/  FFMA R87, R87, R88, R18 ;  /* 0x0000005857577223 */ /* 0x000fe20000000012 */
[----:B------:R-:W-:Y:S06]  /*4630*/  @!P0 BRA `(.L_x_158) ;  /* 0x0000000c00a08947 */ /* 0x000fec0003800000 */
[----:B------:R0:W-:Y:S01]  /*4640*/  STG.E desc[UR36][R10.64+0x1e4], R87 ;  /* 0x0001e4570a007986 */ /* 0x0001e2000c101924 */
[----:B------:R-:W-:Y:S05]  /*4650*/  BRA `(.L_x_158) ;  /* 0x0000000c00987947 */ /* 0x000fea0003800000 */
.L_x_33:
[----:B------:R-:W-:Y:S01]  /*4660*/  ISETP.GT.AND P0, PT, R3, 0x1, PT ;  /* 0x000000010300780c */ /* 0x000fe20003f04270 */
[----:B------:R-:W-:Y:S01]  /*4670*/  ULDC.64 UR4, c[0x0][0x5c0] ;  /* 0x0001700000047ab9 */ /* 0x000fe20000000a00 */
[-C--:B------:R-:W-:Y:S01]  /*4680*/  FMUL R9, R24, R88.reuse ;  /* 0x0000005818097220 */ /* 0x080fe20000400000 */
[----:B------:R-:W-:Y:S01]  /*4690*/  LEA R4, P4, R106, UR4, 0x2 ;  /* 0x000000046a047c11 */ /* 0x000fe2000f8810ff */
[-C--:B------:R-:W-:Y:S01]  /*46a0*/  FMUL R25, R25, R88.reuse ;  /* 0x0000005819197220 */ /* 0x080fe20000400000 */
[----:B------:R-:W-:Y:S01]  /*46b0*/  ISETP.GT.AND P2, PT, R0, RZ, P0 ;  /* 0x000000ff0000720c */ /* 0x000fe20000744270 */
[-C--:B------:R-:W-:Y:S01]  /*46c0*/  FMUL R27, R27, R88.reuse ;  /* 0x000000581b1b7220 */ /* 0x080fe20000400000 */
[----:B------:R-:W-:Y:S01]  /*46d0*/  LEA.HI.X R5, R106, UR5, R115, 0x2, P4 ;  /* 0x000000056a057c11 */ /* 0x000fe2000a0f1473 */
[-C--:B------:R-:W-:Y:S01]  /*46e0*/  FMUL R11, R28, R88.reuse ;  /* 0x000000581c0b7220 */ /* 0x080fe20000400000 */
[----:B------:R-:W-:Y:S01]  /*46f0*/  ISETP.GT.AND P3, PT, R0, 0x8, P3 ;  /* 0x000000080000780c */ /* 0x000fe20001f64270 */
[-C--:B------:R-:W-:Y:S01]  /*4700*/  FMUL R29, R29, R88.reuse ;  /* 0x000000581d1d7220 */ /* 0x080fe20000400000 */
[----:B------:R-:W-:Y:S01]  /*4710*/  SHF.L.U64.HI R7, R94, 0x2, R95 ;  /* 0x000000025e077819 */ /* 0x000fe2000001025f */
[----:B------:R0:W-:Y:S01]  /*4720*/  @P1 STG.E desc[UR36][R4.64], R9 ;  /* 0x0000000904001986 */ /* 0x0001e2000c101924 */
[----:B------:R-:W-:Y:S01]  /*4730*/  ISETP.GT.AND P0, PT, R0, 0x8, P0 ;  /* 0x000000080000780c */ /* 0x000fe20000704270 */
[----:B------:R-:W-:Y:S01]  /*4740*/  FMUL R31, R31, R88 ;  /* 0x000000581f1f7220 */ /* 0x000fe20000400000 */
[----:B------:R-:W-:Y:S01]  /*4750*/  LEA R6, P1, R94, R4, 0x2 ;  /* 0x000000045e067211 */ /* 0x000fe200078210ff */
[-C--:B------:R-:W-:Y:S01]  /*4760*/  FMUL R33, R33, R88.reuse ;  /* 0x0000005821217220 */ /* 0x080fe20000400000 */
[C---:B------:R-:W-:Y:S01]  /*4770*/  ISETP.GT.AND P5, PT, R3.reuse, 0x8, PT ;  /* 0x000000080300780c */ /* 0x040fe20003fa4270 */
[----:B------:R-:W-:Y:S01]  /*4780*/  @P2 STG.E desc[UR36][R4.64+0x4], R25 ;  /* 0x0000041904002986 */ /* 0x000fe2000c101924 */
[----:B------:R-:W-:Y:S01]  /*4790*/  ISETP.GT.AND P4, PT, R3, 0x9, PT ;  /* 0x000000090300780c */ /* 0x000fe20003f84270 */
[----:B------:R-:W-:Y:S01]  /*47a0*/  IMAD.X R7, R7, 0x1, R5, P1 ;  /* 0x0000000107077824 */ /* 0x000fe200008e0605 */
[C---:B------:R-:W-:Y:S01]  /*47b0*/  ISETP.GT.AND P2, PT, R0.reuse, RZ, P5 ;  /* 0x000000ff0000720c */ /* 0x040fe20002f44270 */
[-C--:B------:R-:W-:Y:S01]  /*47c0*/  FMUL R35, R35, R88.reuse ;  /* 0x0000005823237220 */ /* 0x080fe20000400000 */
[----:B------:R-:W-:Y:S01]  /*47d0*/  ISETP.GT.AND P1, PT, R0, RZ, P4 ;  /* 0x000000ff0000720c */ /* 0x000fe20002724270 */
[-C--:B0-----:R-:W-:Y:S01]  /*47e0*/  FMUL R9, R26, R88.reuse ;  /* 0x000000581a097220 */ /* 0x081fe20000400000 */
[C---:B------:R-:W-:Y:S01]  /*47f0*/  ISETP.GT.AND P4, PT, R0.reuse, 0x8, P4 ;  /* 0x000000080000780c */ /* 0x040fe20002784270 */
[-C--:B------:R-:W-:Y:S01]  /*4800*/  FMUL R37, R37, R88.reuse ;  /* 0x0000005825257220 */ /* 0x080fe20000400000 */
[-C--:B------:R-:W-:Y:S01]  /*4810*/  FMUL R39, R39, R88.reuse ;  /* 0x0000005827277220 */ /* 0x080fe20000400000 */
[-C--:B------:R-:W-:Y:S01]  /*4820*/  FMUL R41, R41, R88.reuse ;  /* 0x0000005829297220 */ /* 0x080fe20000400000 */
[----:B------:R0:W-:Y:S01]  /*4830*/  @P3 STG.E desc[UR36][R6.64], R9 ;  /* 0x0000000906003986 */ /* 0x0001e2000c101924 */
[----:B------:R-:W-:Y:S01]  /*4840*/  ISETP.GT.AND P3, PT, R3, 0x11, PT ;  /* 0x000000110300780c */ /* 0x000fe20003f64270 */
[-C--:B------:R-:W-:Y:S01]  /*4850*/  FMUL R43, R43, R88.reuse ;  /* 0x000000582b2b7220 */ /* 0x080fe20000400000 */
[-C--:B------:R-:W-:Y:S01]  /*4860*/  FMUL R45, R45, R88.reuse ;  /* 0x000000582d2d7220 */ /* 0x080fe20000400000 */
[----:B------:R-:W-:Y:S01]  /*4870*/  @P0 STG.E desc[UR36][R6.64+0x4], R27 ;  /* 0x0000041b06000986 */ /* 0x000fe2000c101924 */
[C---:B------:R-:W-:Y:S01]  /*4880*/  ISETP.GT.AND P0, PT, R0.reuse, 0x8, P5 ;  /* 0x000000080000780c */ /* 0x040fe20002f04270 */
[-C--:B------:R-:W-:Y:S01]  /*4890*/  FMUL R47, R47, R88.reuse ;  /* 0x000000582f2f7220 */ /* 0x080fe20000400000 */
[----:B------:R-:W-:Y:S01]  /*48a0*/  ISETP.GT.AND P5, PT, R3, 0x10, PT ;  /* 0x000000100300780c */ /* 0x000fe20003fa4270 */
[----:B------:R1:W-:Y:S01]  /*48b0*/  @P2 STG.E desc[UR36][R4.64+0x20], R11 ;  /* 0x0000200b04002986 */ /* 0x0003e2000c101924 */
[-C--:B------:R-:W-:Y:S01]  /*48c0*/  FMUL R49, R49, R88.reuse ;  /* 0x0000005831317220 */ /* 0x080fe20000400000 */
[-C--:B------:R-:W-:Y:S01]  /*48d0*/  FMUL R51, R51, R88.reuse ;  /* 0x0000005833337220 */ /* 0x080fe20000400000 */
[C---:B------:R-:W-:Y:S01]  /*48e0*/  ISETP.GT.AND P2, PT, R0.reuse, RZ, P5 ;  /* 0x000000ff0000720c */ /* 0x040fe20002f44270 */
[----:B------:R-:W-:Y:S01]  /*48f0*/  @P1 STG.E desc[UR36][R4.64+0x24], R29 ;  /* 0x0000241d04001986 */ /* 0x000fe2000c101924 */
[----:B------:R-:W-:Y:S01]  /*4900*/  ISETP.GT.AND P1, PT, R0, RZ, P3 ;  /* 0x000000ff0000720c */ /* 0x000fe20001f24270 */
[-C--:B0-----:R-:W-:Y:S01]  /*4910*/  FMUL R9, R30, R88.reuse ;  /* 0x000000581e097220 */ /* 0x081fe20000400000 */
[----:B------:R-:W-:Y:S01]  /*4920*/  ISETP.GT.AND P3, PT, R0, 0x8, P3 ;  /* 0x000000080000780c */ /* 0x000fe20001f64270 */
[-C--:B------:R-:W-:Y:S01]  /*4930*/  FMUL R53, R53, R88.reuse ;  /* 0x0000005835357220 */ /* 0x080fe20000400000 */
[-C--:B------:R-:W-:Y:S01]  /*4940*/  FMUL R55, R55, R88.reuse ;  /* 0x0000005837377220 */ /* 0x080fe20000400000 */
[-C--:B------:R-:W-:Y:S01]  /*4950*/  FMUL R57, R57, R88.reuse ;  /* 0x0000005839397220 */ /* 0x080fe20000400000 */
[----:B------:R0:W-:Y:S01]  /*4960*/  @P0 STG.E desc[UR36][R6.64+0x20], R9 ;  /* 0x0000200906000986 */ /* 0x0001e2000c101924 */
[-C--:B-1----:R-:W-:Y:S01]  /*4970*/  FMUL R11, R32, R88.reuse ;  /* 0x00000058200b7220 */ /* 0x082fe20000400000 */
[C---:B------:R-:W-:Y:S01]  /*4980*/  ISETP.GT.AND P0, PT, R0.reuse, 0x8, P5 ;  /* 0x000000080000780c */ /* 0x040fe20002f04270 */
[-C--:B------:R-:W-:Y:S01]  /*4990*/  FMUL R59, R59, R88.reuse ;  /* 0x000000583b3b7220 */ /* 0x080fe20000400000 */
[----:B------:R-:W-:Y:S01]  /*49a0*/  @P4 STG.E desc[UR36][R6.64+0x24], R31 ;  /* 0x0000241f06004986 */ /* 0x000fe2000c101924 */
[----:B------:R-:W-:Y:S01]  /*49b0*/  ISETP.GT.AND P5, PT, R3, 0x18, PT ;  /* 0x000000180300780c */ /* 0x000fe20003fa4270 */
[-C--:B------:R-:W-:Y:S01]  /*49c0*/  FMUL R61, R61, R88.reuse ;  /* 0x000000583d3d7220 */ /* 0x080fe20000400000 */
[----:B------:R-:W-:Y:S01]  /*49d0*/  ISETP.GT.AND P4, PT, R3, 0x19, PT ;  /* 0x000000190300780c */ /* 0x000fe20003f84270 */
[----:B------:R1:W-:Y:S01]  /*49e0*/  @P2 STG.E desc[UR36][R4.64+0x40], R11 ;  /* 0x0000400b04002986 */ /* 0x0003e2000c101924 */
[C---:B------:R-:W-:Y:S01]  /*49f0*/  ISETP.GT.AND P2, PT, R0.reuse, RZ, P5 ;  /* 0x000000ff0000720c */ /* 0x040fe20002f44270 */
[-C--:B------:R-:W-:Y:S01]  /*4a00*/  FMUL R63, R63, R88.reuse ;  /* 0x000000583f3f7220 */ /* 0x080fe20000400000 */
[-C--:B------:R-:W-:Y:S01]  /*4a10*/  FMUL R65, R65, R88.reuse ;  /* 0x0000005841417220 */ /* 0x080fe20000400000 */
        /* <DEDUP_REMOVED lines=28> */
[----:B------:R-:W-:Y:S01]  /*4be0*/  ISETP.GT.AND P0, PT, R0, 0x8, P5 ;  /* 0x000000080000780c */ /* 0x000fe20002f04270 */
[----:B------:R-:W-:Y:S01]  /*4bf0*/  FMUL R87, R87, R88 ;  /* 0x0000005857577220 */ /* 0x000fe20000400000 */
[----:B------:R-:W-:Y:S01]  /*4c00*/  @P4 STG.E desc[UR36][R6.64+0x64], R39 ;  /* 0x0000642706004986 */ /* 0x000fe2000c101924 */
[----:B------:R-:W-:-:S02]  /*4c10*/  ISETP.GT.AND P5, PT, R3, 0x28, PT ;  /* 0x000000280300780c */ /* 0x000fc40003fa4270 */
[----:B------:R-:W-:Y:S01]  /*4c20*/  ISETP.GT.AND P4, PT, R3, 0x29, PT ;  /* 0x000000290300780c */ /* 0x000fe20003f84270 */
[----:B------:R1:W-:Y:S01]  /*4c30*/  @P2 STG.E desc[UR36][R4.64+0x80], R11 ;  /* 0x0000800b04002986 */ /* 0x0003e2000c101924 */
[----:B------:R-:W-:-:S03]  /*4c40*/  ISETP.GT.AND P2, PT, R0, RZ, P5 ;  /* 0x000000ff0000720c */ /* 0x000fc60002f44270 */
[----:B------:R-:W-:Y:S01]  /*4c50*/  @P1 STG.E desc[UR36][R4.64+0x84], R41 ;  /* 0x0000842904001986 */ /* 0x000fe2000c101924 */
[----:B------:R-:W-:Y:S01]  /*4c60*/  ISETP.GT.AND P1, PT, R0, RZ, P4 ;  /* 0x000000ff0000720c */ /* 0x000fe20002724270 */
[----:B0-----:R-:W-:Y:S01]  /*4c70*/  FMUL R9, R42, R88 ;  /* 0x000000582a097220 */ /* 0x001fe20000400000 */
[----:B------:R-:W-:-:S04]  /*4c80*/  ISETP.GT.AND P4, PT, R0, 0x8, P4 ;  /* 0x000000080000780c */ /* 0x000fc80002784270 */
[----:B------:R0:W-:Y:S01]  /*4c90*/  @P0 STG.E desc[UR36][R6.64+0x80], R9 ;  /* 0x0000800906000986 */ /* 0x0001e2000c101924 */
[----:B-1----:R-:W-:Y:S01]  /*4ca0*/  FMUL R11, R44, R88 ;  /* 0x000000582c0b7220 */ /* 0x002fe20000400000 */
[C---:B------:R-:W-:Y:S02]  /*4cb0*/  ISETP.GT.AND P0, PT, R0.reuse, 0x8, P5 ;  /* 0x000000080000780c */ /* 0x040fe40002f04270 */
[----:B------:R-:W-:Y:S01]  /*4cc0*/  @P3 STG.E desc[UR36][R6.64+0x84], R43 ;  /* 0x0000842b06003986 */ /* 0x000fe2000c101924 */
[C---:B------:R-:W-:Y:S02]  /*4cd0*/  ISETP.GT.AND P5, PT, R3.reuse, 0x30, PT ;  /* 0x000000300300780c */ /* 0x040fe40003fa4270 */
        /* <DEDUP_REMOVED lines=21> */
[----:B------:R-:W-:Y:S02]  /*4e30*/  ISETP.GT.AND P0, PT, R0, 0x8, P5 ;  /* 0x000000080000780c */ /* 0x000fe40002f04270 */
[----:B------:R-:W-:Y:S01]  /*4e40*/  @P3 STG.E desc[UR36][R6.64+0xc4], R51 ;  /* 0x0000c43306003986 */ /* 0x000fe2000c101924 */
[----:B------:R-:W-:-:S03]  /*4e50*/  ISETP.GT.AND P5, PT, R3, 0x40, PT ;  /* 0x000000400300780c */ /* 0x000fc60003fa4270 */
[----:B------:R1:W-:Y:S01]  /*4e60*/  @P2 STG.E desc[UR36][R4.64+0xe0], R11 ;  /* 0x0000e00b04002986 */ /* 0x0003e2000c101924 */
[----:B------:R-:W-:-:S03]  /*4e70*/  ISETP.GT.AND P3, PT, R0, RZ, P5 ;  /* 0x000000ff0000720c */ /* 0x000fc60002f64270 */
[----:B------:R-:W-:Y:S01]  /*4e80*/  @P1 STG.E desc[UR36][R4.64+0xe4], R53 ;  /* 0x0000e43504001986 */ /* 0x000fe2000c101924 */
[----:B------:R-:W-:Y:S01]  /*4e90*/  ISETP.GT.AND P1, PT, R3, 0x41, PT ;  /* 0x000000410300780c */ /* 0x000fe20003f24270 */
[----:B0-----:R-:W-:-:S03]  /*4ea0*/  FMUL R9, R54, R88 ;  /* 0x0000005836097220 */ /* 0x001fc60000400000 */
[----:B------:R-:W-:Y:S02]  /*4eb0*/  ISETP.GT.AND P2, PT, R0, RZ, P1 ;  /* 0x000000ff0000720c */ /* 0x000fe40000f44270 */
[----:B------:R0:W-:Y:S01]  /*4ec0*/  @P0 STG.E desc[UR36][R6.64+0xe0], R9 ;  /* 0x0000e00906000986 */ /* 0x0001e2000c101924 */
[-C--:B-1----:R-:W-:Y:S01]  /*4ed0*/  FMUL R11, R56, R88.reuse ;  /* 0x00000058380b7220 */ /* 0x082fe20000400000 */
[C---:B------:R-:W-:Y:S02]  /*4ee0*/  ISETP.GT.AND P0, PT, R0.reuse, 0x8, P5 ;  /* 0x000000080000780c */ /* 0x040fe40002f04270 */
[----:B------:R-:W-:Y:S01]  /*4ef0*/  @P4 STG.E desc[UR36][R6.64+0xe4], R55 ;  /* 0x0000e43706004986 */ /* 0x000fe2000c101924 */
[C---:B------:R-:W-:Y:S02]  /*4f00*/  ISETP.GT.AND P1, PT, R0.reuse, 0x8, P1 ;  /* 0x000000080000780c */ /* 0x040fe40000f24270 */
[C---:B------:R-:W-:Y:S01]  /*4f10*/  ISETP.GT.AND P5, PT, R3.reuse, 0x48, PT ;  /* 0x000000480300780c */ /* 0x040fe20003fa4270 */
[----:B------:R1:W-:Y:S03]  /*4f20*/  @P3 STG.E desc[UR36][R4.64+0x100], R11 ;  /* 0x0001000b04003986 */ /* 0x0003e6000c101924 */
[----:B------:R-:W-:Y:S01]  /*4f30*/  ISETP.GT.AND P4, PT, R0, RZ, P5 ;  /* 0x000000ff0000720c */ /* 0x000fe20002f84270 */
[----:B------:R-:W-:Y:S01]  /*4f40*/  @P2 STG.E desc[UR36][R4.64+0x104], R57 ;  /* 0x0001043904002986 */ /* 0x000fe2000c101924 */
[----:B------:R-:W-:Y:S01]  /*4f50*/  ISETP.GT.AND P2, PT, R3, 0x49, PT ;  /* 0x000000490300780c */ /* 0x000fe20003f44270 */
[----:B0-----:R-:W-:-:S03]  /*4f60*/  FMUL R9, R58, R88 ;  /* 0x000000583a097220 */ /* 0x001fc60000400000 */
[----:B------:R-:W-:Y:S02]  /*4f70*/  ISETP.GT.AND P3, PT, R0, RZ, P2 ;  /* 0x000000ff0000720c */ /* 0x000fe40001764270 */
[----:B------:R0:W-:Y:S01]  /*4f80*/  @P0 STG.E desc[UR36][R6.64+0x100], R9 ;  /* 0x0001000906000986 */ /* 0x0001e2000c101924 */
[----:B-1----:R-:W-:Y:S01]  /*4f90*/  FMUL R11, R60, R88 ;  /* 0x000000583c0b7220 */ /* 0x002fe20000400000 */
[C---:B------:R-:W-:Y:S02]  /*4fa0*/  ISETP.GT.AND P2, PT, R0.reuse, 0x8, P2 ;  /* 0x000000080000780c */ /* 0x040fe40001744270 */
[----:B------:R-:W-:Y:S01]  /*4fb0*/  @P1 STG.E desc[UR36][R6.64+0x104], R59 ;  /* 0x0001043b06001986 */ /* 0x000fe2000c101924 */
[----:B------:R-:W-:Y:S02]  /*4fc0*/  ISETP.GT.AND P1, PT, R0, 0x8, P5 ;  /* 0x000000080000780c */ /* 0x000fe40002f24270 */
[C---:B------:R-:W-:Y:S01]  /*4fd0*/  ISETP.GT.AND P5, PT, R3.reuse, 0x50, PT ;  /* 0x000000500300780c */ /* 0x040fe20003fa4270 */
[----:B------:R1:W-:Y:S01]  /*4fe0*/  @P4 STG.E desc[UR36][R4.64+0x120], R11 ;  /* 0x0001200b04004986 */ /* 0x0003e2000c101924 */
[----:B------:R-:W-:-:S03]  /*4ff0*/  ISETP.GT.AND P0, PT, R3, 0x51, PT ;  /* 0x000000510300780c */ /* 0x000fc60003f04270 */
[----:B------:R-:W-:Y:S01]  /*5000*/  @P3 STG.E desc[UR36][R4.64+0x124], R61 ;  /* 0x0001243d04003986 */ /* 0x000fe2000c101924 */
[----:B------:R-:W-:Y:S01]  /*5010*/  ISETP.GT.AND P3, PT, R0, RZ, P5 ;  /* 0x000000ff0000720c */ /* 0x000fe20002f64270 */
[-C--:B0-----:R-:W-:Y:S01]  /*5020*/  FMUL R9, R62, R88.reuse ;  /* 0x000000583e097220 */ /* 0x081fe20000400000 */
[C---:B------:R-:W-:Y:S02]  /*5030*/  ISETP.GT.AND P4, PT, R0.reuse, RZ, P0 ;  /* 0x000000ff0000720c */ /* 0x040fe40000784270 */
[----:B------:R-:W-:Y:S02]  /*5040*/  ISETP.GT.AND P0, PT, R0, 0x8, P0 ;  /* 0x000000080000780c */ /* 0x000fe40000704270 */
[----:B------:R0:W-:Y:S01]  /*5050*/  @P1 STG.E desc[UR36][R6.64+0x120], R9 ;  /* 0x0001200906001986 */ /* 0x0001e2000c101924 */
[----:B-1----:R-:W-:Y:S01]  /*5060*/  FMUL R11, R64, R88 ;  /* 0x00000058400b7220 */ /* 0x002fe20000400000 */
[----:B------:R-:W-:Y:S02]  /*5070*/  ISETP.GT.AND P1, PT, R0, 0x8, P5 ;  /* 0x000000080000780c */ /* 0x000fe40002f24270 */
[----:B------:R-:W-:Y:S01]  /*5080*/  @P2 STG.E desc[UR36][R6.64+0x124], R63 ;  /* 0x0001243f06002986 */ /* 0x000fe2000c101924 */
[----:B------:R-:W-:-:S03]  /*5090*/  ISETP.GT.AND P2, PT, R3, 0x58, PT ;  /* 0x000000580300780c */ /* 0x000fc60003f44270 */
[----:B------:R1:W-:Y:S01]  /*50a0*/  @P3 STG.E desc[UR36][R4.64+0x140], R11 ;  /* 0x0001400b04003986 */ /* 0x0003e2000c101924 */
[C---:B------:R-:W-:Y:S02]  /*50b0*/  ISETP.GT.AND P3, PT, R3.reuse, 0x59, PT ;  /* 0x000000590300780c */ /* 0x040fe40003f64270 */
[C---:B------:R-:W-:Y:S01]  /*50c0*/  ISETP.GT.AND P5, PT, R0.reuse, RZ, P2 ;  /* 0x000000ff0000720c */ /* 0x040fe200017a4270 */
[----:B------:R-:W-:Y:S01]  /*50d0*/  @P4 STG.E desc[UR36][R4.64+0x144], R65 ;  /* 0x0001444104004986 */ /* 0x000fe2000c101924 */
[----:B------:R-:W-:Y:S01]  /*50e0*/  ISETP.GT.AND P4, PT, R0, RZ, P3 ;  /* 0x000000ff0000720c */ /* 0x000fe20001f84270 */
[-C--:B0-----:R-:W-:Y:S01]  /*50f0*/  FMUL R9, R66, R88.reuse ;  /* 0x0000005842097220 */ /* 0x081fe20000400000 */
[C---:B------:R-:W-:Y:S02]  /*5100*/  ISETP.GT.AND P2, PT, R0.reuse, 0x8, P2 ;  /* 0x000000080000780c */ /* 0x040fe40001744270 */
[----:B------:R-:W-:Y:S02]  /*5110*/  ISETP.GT.AND P3, PT, R0, 0x8, P3 ;  /* 0x000000080000780c */ /* 0x000fe40001f64270 */
[----:B------:R0:W-:Y:S01]  /*5120*/  @P1 STG.E desc[UR36][R6.64+0x140], R9 ;  /* 0x0001400906001986 */ /* 0x0001e2000c101924 */
[----:B-1----:R-:W-:Y:S01]  /*5130*/  FMUL R11, R68, R88 ;  /* 0x00000058440b7220 */ /* 0x002fe20000400000 */
[----:B------:R-:W-:-:S02]  /*5140*/  ISETP.GT.AND P1, PT, R3, 0x61, PT ;  /* 0x000000610300780c */ /* 0x000fc40003f24270 */
[----:B------:R-:W-:Y:S01]  /*5150*/  @P0 STG.E desc[UR36][R6.64+0x144], R67 ;  /* 0x0001444306000986 */ /* 0x000fe2000c101924 */
[----:B------:R-:W-:-:S03]  /*5160*/  ISETP.GT.AND P0, PT, R3, 0x60, PT ;  /* 0x000000600300780c */ /* 0x000fc60003f04270 */
[----:B------:R1:W-:Y:S01]  /*5170*/  @P5 STG.E desc[UR36][R4.64+0x160], R11 ;  /* 0x0001600b04005986 */ /* 0x0003e2000c101924 */
[C---:B------:R-:W-:Y:S02]  /*5180*/  ISETP.GT.AND P5, PT, R0.reuse, RZ, P0 ;  /* 0x000000ff0000720c */ /* 0x040fe400007a4270 */
[C---:B------:R-:W-:Y:S01]  /*5190*/  ISETP.GT.AND P0, PT, R0.reuse, 0x8, P0 ;  /* 0x000000080000780c */ /* 0x040fe20000704270 */
[----:B------:R-:W-:Y:S01]  /*51a0*/  @P4 STG.E desc[UR36][R4.64+0x164], R69 ;  /* 0x0001644504004986 */ /* 0x000fe2000c101924 */
[----:B------:R-:W-:Y:S01]  /*51b0*/  ISETP.GT.AND P4, PT, R0, RZ, P1 ;  /* 0x000000ff0000720c */ /* 0x000fe20000f84270 */
[----:B0-----:R-:W-:Y:S01]  /*51c0*/  FMUL R9, R70, R88 ;  /* 0x0000005846097220 */ /* 0x001fe20000400000 */
[----:B------:R-:W-:-:S04]  /*51d0*/  ISETP.GT.AND P1, PT, R0, 0x8, P1 ;  /* 0x000000080000780c */ /* 0x000fc80000f24270 */
[----:B------:R0:W-:Y:S01]  /*51e0*/  @P2 STG.E desc[UR36][R6.64+0x160], R9 ;  /* 0x0001600906002986 */ /* 0x0001e2000c101924 */
[----:B-1----:R-:W-:Y:S01]  /*51f0*/  FMUL R11, R72, R88 ;  /* 0x00000058480b7220 */ /* 0x002fe20000400000 */
[C---:B------:R-:W-:Y:S02]  /*5200*/  ISETP.GT.AND P2, PT, R3.reuse, 0x68, PT ;  /* 0x000000680300780c */ /* 0x040fe40003f44270 */
        /* <DEDUP_REMOVED lines=22> */
[-C--:B-1----:R-:W-:Y:S01]  /*5370*/  FMUL R11, R80, R88.reuse ;  /* 0x00000058500b7220 */ /* 0x082fe20000400000 */
[C---:B------:R-:W-:Y:S02]  /*5380*/  ISETP.GT.AND P2, PT, R3.reuse, 0x78, PT ;  /* 0x000000780300780c */ /* 0x040fe40003f44270 */
[----:B------:R-:W-:Y:S01]  /*5390*/  @P3 STG.E desc[UR36][R6.64+0x1a4], R79 ;  /* 0x0001a44f06003986 */ /* 0x000fe2000c101924 */
[----:B------:R-:W-:Y:S01]  /*53a0*/  ISETP.GT.AND P3, PT, R3, 0x79, PT ;  /* 0x000000790300780c */ /* 0x000fe20003f64270 */
[-C--:B------:R-:W-:Y:S02]  /*53b0*/  FMUL R3, R82, R88.reuse ;  /* 0x0000005852037220 */ /* 0x080fe40000400000 */
[----:B------:R1:W-:Y:S01]  /*53c0*/  @P5 STG.E desc[UR36][R4.64+0x1c0], R11 ;  /* 0x0001c00b04005986 */ /* 0x0003e2000c101924 */
[C---:B------:R-:W-:Y:S02]  /*53d0*/  ISETP.GT.AND P5, PT, R0.reuse, RZ, P3 ;  /* 0x000000ff0000720c */ /* 0x040fe40001fa4270 */
[C---:B------:R-:W-:Y:S01]  /*53e0*/  ISETP.GT.AND P3, PT, R0.reuse, 0x8, P3 ;  /* 0x000000080000780c */ /* 0x040fe20001f64270 */
[----:B------:R-:W-:Y:S01]  /*53f0*/  @P4 STG.E desc[UR36][R4.64+0x1c4], R81 ;  /* 0x0001c45104004986 */ /* 0x000fe2000c101924 */
[----:B------:R-:W-:Y:S01]  /*5400*/  ISETP.GT.AND P4, PT, R0, RZ, P2 ;  /* 0x000000ff0000720c */ /* 0x000fe20001784270 */
[-C--:B0-----:R-:W-:Y:S01]  /*5410*/  FMUL R9, R84, R88.reuse ;  /* 0x0000005854097220 */ /* 0x081fe20000400000 */
[----:B------:R-:W-:Y:S01]  /*5420*/  ISETP.GT.AND P2, PT, R0, 0x8, P2 ;  /* 0x000000080000780c */ /* 0x000fe20001744270 */
[----:B------:R-:W-:Y:S04]  /*5430*/  @P0 STG.E desc[UR36][R6.64+0x1c0], R3 ;  /* 0x0001c00306000986 */ /* 0x000fe8000c101924 */
[----:B------:R-:W-:Y:S01]  /*5440*/  @P1 STG.E desc[UR36][R6.64+0x1c4], R83 ;  /* 0x0001c45306001986 */ /* 0x000fe2000c101924 */
[----:B-1----:R-:W-:-:S05]  /*5450*/  FMUL R11, R86, R88 ;  /* 0x00000058560b7220 */ /* 0x002fca0000400000 */
[----:B------:R-:W-:Y:S04]  /*5460*/  @P4 STG.E desc[UR36][R4.64+0x1e0], R9 ;  /* 0x0001e00904004986 */ /* 0x000fe8000c101924 */
[----:B------:R0:W-:Y:S02]  /*5470*/  @P5 STG.E desc[UR36][R4.64+0x1e4], R85 ;  /* 0x0001e45504005986 */ /* 0x0001e4000c101924 */
[----:B0-----:R-:W-:Y:S02]  /*5480*/  @P2 IMAD.MOV.U32 R4, RZ, RZ, R6 ;  /* 0x000000ffff042224 */ /* 0x001fe400078e0006 */
[----:B------:R-:W-:-:S05]  /*5490*/  @P2 IMAD.MOV.U32 R5, RZ, RZ, R7 ;  /* 0x000000ffff052224 */ /* 0x000fca00078e0007 */
[----:B------:R0:W-:Y:S04]  /*54a0*/  @P2 STG.E desc[UR36][R4.64+0x1e0], R11 ;  /* 0x0001e00b04002986 */ /* 0x0001e8000c101924 */
[----:B------:R0:W-:Y:S02]  /*54b0*/  @P3 STG.E desc[UR36][R6.64+0x1e4], R87 ;  /* 0x0001e45706003986 */ /* 0x0001e4000c101924 */
.L_x_158:
[----:B------:R-:W-:Y:S05]  /*54c0*/  BSYNC B0 ;  /* 0x0000000000007941 */ /* 0x000fea0003800000 */
.L_x_32:
[----:B0-----:R-:W2:Y:S01]  /*54d0*/  LDL.64 R4, [R1] ;  /* 0x0000000001047983 */ /* 0x001ea20000100a00 */
[----:B------:R-:W-:Y:S01]  /*54e0*/  ULDC.64 UR4, c[0x0][0x650] ;  /* 0x0001940000047ab9 */ /* 0x000fe20000000a00 */
[----:B------:R-:W-:Y:S02]  /*54f0*/  IMAD.U32 R0, RZ, RZ, UR44 ;  /* 0x0000002cff007e24 */ /* 0x000fe4000f8e00ff */
[----:B------:R-:W-:Y:S02]  /*5500*/  IMAD.MOV.U32 R22, RZ, RZ, -0x1 ;  /* 0xffffffffff167424 */ /* 0x000fe400078e00ff */
[----:B------:R0:W-:Y:S01]  /*5510*/  SYNCS.ARRIVE.TRANS64.A1T0 RZ, [R0+UR46], RZ ;  /* 0x000000ff00ff79a7 */ /* 0x0001e2000810002e */
[----:B------:R-:W-:Y:S02]  /*5520*/  IMAD.MOV.U32 R18, RZ, RZ, -0x1 ;  /* 0xffffffffff127424 */ /* 0x000fe400078e00ff */
[----:B------:R-:W-:Y:S01]  /*5530*/  IMAD.MOV.U32 R19, RZ, RZ, -0x1 ;  /* 0xffffffffff137424 */ /* 0x000fe200078e00ff */
[----:B0-----:R-:W-:-:S02]  /*5540*/  PRMT R0, RZ, 0x7610, R0 ;  /* 0x00007610ff007816 */ /* 0x001fc40000000000 */
[----:B--2---:R-:W-:-:S05]  /*5550*/  LEA R16, P0, R4, R16, 0x1 ;  /* 0x0000001004107211 */ /* 0x004fca00078008ff */
[----:B------:R-:W-:Y:S01]  /*5560*/  IMAD.X R17, R98, 0x1, R17, P0 ;  /* 0x0000000162117824 */ /* 0x000fe200000e0611 */
[----:B------:R-:W-:-:S04]  /*5570*/  ISETP.GE.U32.AND P0, PT, R16, UR4, PT ;  /* 0x0000000410007c0c */ /* 0x000fc8000bf06070 */
[----:B------:R-:W-:-:S13]  /*5580*/  ISETP.GE.U32.AND.EX P0, PT, R17, UR5, PT, P0 ;  /* 0x0000000511007c0c */ /* 0x000fda000bf06100 */
[----:B------:R-:W-:Y:S05]  /*5590*/  @P0 BRA `(.L_x_159) ;  /* 0x00000004004c0947 */ /* 0x000fea0003800000 */
[----:B-1-3--:R-:W0:Y:S01]  /*55a0*/  LDC.64 R10, c[0x0][0x628] ;  /* 0x00018a00ff0a7b82 */ /* 0x00ae220000000a00 */
[----:B------:R-:W1:Y:S01]  /*55b0*/  S2R R12, SR_CTAID.X ;  /* 0x00000000000c7919 */ /* 0x000e620000002500 */
[----:B------:R-:W-:Y:S02]  /*55c0*/  IMAD.MOV.U32 R8, RZ, RZ, R16 ;  /* 0x000000ffff087224 */ /* 0x000fe400078e0010 */
[----:B------:R-:W-:Y:S01]  /*55d0*/  IMAD.MOV.U32 R9, RZ, RZ, R17 ;  /* 0x000000ffff097224 */ /* 0x000fe200078e0011 */
[----:B------:R-:W2:Y:S03]  /*55e0*/  S2R R18, SR_CTAID.Y ;  /* 0x0000000000127919 */ /* 0x000ea60000002600 */
[----:B------:R-:W3:Y:S08]  /*55f0*/  LDC R0, c[0x0][0x630] ;  /* 0x00018c00ff007b82 */ /* 0x000ef00000000800 */
[----:B------:R-:W1:Y:S01]  /*5600*/  LDC.64 R14, c[0x0][0x620] ;  /* 0x00018800ff0e7b82 */ /* 0x000e620000000a00 */
[----:B0-----:R-:W-:-:S04]  /*5610*/  ISETP.NE.U32.AND P0, PT, R10, RZ, PT ;  /* 0x000000ff0a00720c */ /* 0x001fc80003f05070 */
[----:B------:R-:W-:-:S13]  /*5620*/  ISETP.NE.AND.EX P0, PT, R11, RZ, PT, P0 ;  /* 0x000000ff0b00720c */ /* 0x000fda0003f05300 */
[----:B-123--:R-:W-:Y:S05]  /*5630*/  @!P0 BRA `(.L_x_160) ;  /* 0x0000000000288947 */ /* 0x00efea0003800000 */
[----:B------:R-:W0:Y:S02]  /*5640*/  LDC R3, c[0x0][0x634] ;  /* 0x00018d00ff037b82 */ /* 0x000e240000000800 */
[----:B0-----:R-:W-:-:S05]  /*5650*/  IADD3 R3, P0, R16, R3, RZ ;  /* 0x0000000310037210 */ /* 0x001fca0007f1e0ff */
[----:B------:R-:W-:-:S04]  /*5660*/  IMAD.X R13, RZ, RZ, R17, P0 ;  /* 0x000000ffff0d7224 */ /* 0x000fc800000e0611 */
[----:B------:R-:W-:-:S04]  /*5670*/  IMAD.WIDE.U32 R4, R13, R10, RZ ;  /* 0x0000000a0d047225 */ /* 0x000fc800078e00ff */
[----:B----4-:R-:W-:-:S04]  /*5680*/  IMAD.WIDE.U32 R6, P0, R3, R11, R4 ;  /* 0x0000000b03067225 */ /* 0x010fc80007800004 */
[----:B------:R-:W-:-:S04]  /*5690*/  IMAD.WIDE.U32 R4, R3, R10, RZ ;  /* 0x0000000a03047225 */ /* 0x000fc800078e00ff */
[----:B------:R-:W-:Y:S01]  /*56a0*/  IMAD.X R9, RZ, RZ, RZ, P0 ;  /* 0x000000ffff097224 */ /* 0x000fe200000e06ff */
[----:B------:R-:W-:Y:S01]  /*56b0*/  IADD3 RZ, P0, R5, R6, RZ ;  /* 0x0000000605ff7210 */ /* 0x000fe20007f1e0ff */
[----:B------:R-:W-:-:S04]  /*56c0*/  IMAD.MOV.U32 R8, RZ, RZ, R7 ;  /* 0x000000ffff087224 */ /* 0x000fc800078e0007 */
[----:B------:R-:W-:-:S08]  /*56d0*/  IMAD.WIDE.U32.X R8, R13, R11, R8, P0 ;  /* 0x0000000b0d087225 */ /* 0x000fd000000e0408 */
.L_x_160:
[-CC-:B------:R-:W-:Y:S01]  /*56e0*/  SHF.R.U64 R19, R8, R0.reuse, R9.reuse ;  /* 0x0000000008137219 */ /* 0x180fe20000001209 */
[----:B------:R-:W0:Y:S01]  /*56f0*/  LDC.64 R24, c[0x0][0x640] ;  /* 0x00019000ff187b82 */ /* 0x000e220000000a00 */
[----:B------:R-:W-:Y:S01]  /*5700*/  SHF.R.U32.HI R0, RZ, R0, R9 ;  /* 0x00000000ff007219 */ /* 0x000fe20000011609 */
[----:B------:R-:W-:Y:S01]  /*5710*/  ULDC UR4, c[0x0][0x150] ;  /* 0x0000540000047ab9 */ /* 0x000fe20000000800 */
[----:B------:R-:W-:Y:S02]  /*5720*/  IADD3 R3, P0, RZ, -R19, RZ ;  /* 0x80000013ff037210 */ /* 0x000fe40007f1e0ff */
[----:B----4-:R-:W-:-:S03]  /*5730*/  I2FP.F32.U32 R7, R12 ;  /* 0x0000000c00077245 */ /* 0x010fc60000201000 */
[----:B------:R-:W1:Y:S01]  /*5740*/  LDC R6, c[0x0][0x618] ;  /* 0x00018600ff067b82 */ /* 0x000e620000000800 */
[----:B------:R-:W-:Y:S02]  /*5750*/  IMAD.X R5, RZ, RZ, ~R0, P0 ;  /* 0x000000ffff057224 */ /* 0x000fe400000e0e00 */
[----:B------:R-:W-:Y:S01]  /*5760*/  FMUL R7, R7, UR4 ;  /* 0x0000000407077c20 */ /* 0x000fe20008400000 */
[----:B------:R-:W-:Y:S01]  /*5770*/  ULDC UR4, c[0x0][0x154] ;  /* 0x0000550000047ab9 */ /* 0x000fe20000000800 */
[-C--:B------:R-:W-:Y:S02]  /*5780*/  IMAD R0, R5, R14.reuse, RZ ;  /* 0x0000000e05007224 */ /* 0x080fe400078e02ff */
[C---:B------:R-:W-:Y:S01]  /*5790*/  IMAD.WIDE.U32 R4, R3.reuse, R14, R16 ;  /* 0x0000000e03047225 */ /* 0x040fe200078e0010 */
[----:B------:R-:W2:Y:S01]  /*57a0*/  LDC R8, c[0x0][0x608] ;  /* 0x00018200ff087b82 */ /* 0x000ea20000000800 */
[----:B------:R-:W3:Y:S02]  /*57b0*/  F2I.U32.TRUNC.NTZ R7, R7 ;  /* 0x0000000700077305 */ /* 0x000ee4000020f000 */
[----:B------:R-:W-:Y:S01]  /*57c0*/  IMAD R3, R3, R15, R0 ;  /* 0x0000000f03037224 */ /* 0x000fe200078e0200 */
[----:B------:R-:W-:-:S03]  /*57d0*/  I2FP.F32.U32 R0, R18 ;  /* 0x0000001200007245 */ /* 0x000fc60000201000 */
[----:B------:R-:W-:Y:S01]  /*57e0*/  IMAD.IADD R3, R5, 0x1, R3 ;  /* 0x0000000105037824 */ /* 0x000fe200078e0203 */
[----:B------:R-:W4:Y:S01]  /*57f0*/  LDC R11, c[0x0][0x658] ;  /* 0x00019600ff0b7b82 */ /* 0x000f220000000800 */
[----:B0-----:R-:W-:-:S04]  /*5800*/  ISETP.NE.U32.AND P0, PT, R24, RZ, PT ;  /* 0x000000ff1800720c */ /* 0x001fc80003f05070 */
[----:B------:R-:W-:-:S03]  /*5810*/  ISETP.NE.AND.EX P0, PT, R25, RZ, PT, P0 ;  /* 0x000000ff1900720c */ /* 0x000fc60003f05300 */
[----:B------:R-:W0:Y:S01]  /*5820*/  LDC R9, c[0x0][0x144] ;  /* 0x00005100ff097b82 */ /* 0x000e220000000800 */
[-C--:B-1----:R-:W-:Y:S01]  /*5830*/  SHF.R.U64 R10, R4, R6.reuse, R3 ;  /* 0x00000006040a7219 */ /* 0x082fe20000001203 */
[----:B---3--:R-:W-:Y:S01]  /*5840*/  IMAD.MOV R7, RZ, RZ, -R7 ;  /* 0x000000ffff077224 */ /* 0x008fe200078e0a07 */
[----:B------:R-:W-:Y:S01]  /*5850*/  SHF.R.U32.HI R3, RZ, R6, R3 ;  /* 0x00000006ff037219 */ /* 0x000fe20000011603 */
[----:B------:R-:W-:-:S04]  /*5860*/  FMUL R6, R0, UR4 ;  /* 0x0000000400067c20 */ /* 0x000fc80008400000 */
[----:B------:R-:W1:Y:S01]  /*5870*/  LDC R21, c[0x0][0x148] ;  /* 0x00005200ff157b82 */ /* 0x000e620000000800 */
[----:B------:R3:W0:Y:S01]  /*5880*/  F2I.U32.TRUNC.NTZ R14, R6 ;  /* 0x00000006000e7305 */ /* 0x000622000020f000 */
[-CC-:B--2---:R-:W-:Y:S02]  /*5890*/  SHF.R.U64 R13, R10, R8.reuse, R3.reuse ;  /* 0x000000080a0d7219 */ /* 0x184fe40000001203 */
[----:B------:R-:W-:-:S04]  /*58a0*/  SHF.R.U32.HI R0, RZ, R8, R3 ;  /* 0x00000008ff007219 */ /* 0x000fc80000011603 */
[----:B------:R-:W2:Y:S01]  /*58b0*/  LDC R20, c[0x0][0x648] ;  /* 0x00019200ff147b82 */ /* 0x000ea20000000800 */
[-CC-:B----4-:R-:W-:Y:S02]  /*58c0*/  SHF.R.U64 R15, R13, R11.reuse, R0.reuse ;  /* 0x0000000b0d0f7219 */ /* 0x190fe40000001200 */
[----:B------:R-:W-:-:S03]  /*58d0*/  SHF.R.U32.HI R5, RZ, R11, R0 ;  /* 0x0000000bff057219 */ /* 0x000fc60000011600 */
[----:B------:R-:W-:Y:S02]  /*58e0*/  IMAD.MOV.U32 R4, RZ, RZ, R15 ;  /* 0x000000ffff047224 */ /* 0x000fe400078e000f */
[----:B------:R-:W4:Y:S01]  /*58f0*/  LDC R26, c[0x0][0x638] ;  /* 0x00018e00ff1a7b82 */ /* 0x000f220000000800 */
[----:B0-----:R-:W-:-:S07]  /*5900*/  IMAD R22, R9, R7, R12 ;  /* 0x0000000709167224 */ /* 0x001fce00078e020c */
[----:B------:R-:W0:Y:S08]  /*5910*/  LDC R27, c[0x0][0x610] ;  /* 0x00018400ff1b7b82 */ /* 0x000e300000000800 */
[----:B------:R-:W0:Y:S01]  /*5920*/  LDC R28, c[0x0][0x600] ;  /* 0x00018000ff1c7b82 */ /* 0x000e220000000800 */
[----:B-123--:R-:W-:Y:S05]  /*5930*/  @!P0 BRA `(.L_x_161) ;  /* 0x0000000000288947 */ /* 0x00efea0003800000 */
[----:B------:R-:W1:Y:S02]  /*5940*/  LDC R0, c[0x0][0x64c] ;  /* 0x00019300ff007b82 */ /* 0x000e640000000800 */
[----:B-1----:R-:W-:-:S05]  /*5950*/  IADD3 R3, P0, R15, R0, RZ ;  /* 0x000000000f037210 */ /* 0x002fca0007f1e0ff */
        /* <DEDUP_REMOVED lines=8> */
.L_x_161:
[----:B------:R-:W-:Y:S01]  /*59e0*/  ISETP.NE.AND P0, PT, R2, 0x1, PT ;  /* 0x000000010200780c */ /* 0x000fe20003f05270 */
[----:B------:R-:W-:Y:S01]  /*59f0*/  IMAD.MOV R14, RZ, RZ, -R14 ;  /* 0x000000ffff0e7224 */ /* 0x000fe200078e0a0e */
[----:B------:R-:W-:Y:S02]  /*5a00*/  SHF.R.U64 R0, R4, R20, R5 ;  /* 0x0000001404007219 */ /* 0x000fe40000001205 */
[----:B------:R-:W-:Y:S02]  /*5a10*/  LOP3.LUT R3, R13, R100, RZ, 0xc0, !PT ;  /* 0x000000640d037212 */ /* 0x000fe400078ec0ff */
[----:B------:R-:W-:Y:S01]  /*5a20*/  LOP3.LUT R5, R10, R99, RZ, 0xc0, !PT ;  /* 0x000000630a057212 */ /* 0x000fe200078ec0ff */
[----:B------:R-:W-:Y:S02]  /*5a30*/  IMAD.MOV R4, RZ, RZ, -R0 ;  /* 0x000000ffff047224 */ /* 0x000fe400078e0a00 */
[----:B------:R-:W-:Y:S02]  /*5a40*/  IMAD R3, R96, R0, R3 ;  /* 0x0000000060037224 */ /* 0x000fe400078e0203 */
[----:B----4-:R-:W-:-:S02]  /*5a50*/  IMAD R0, R4, R26, R15 ;  /* 0x0000001a04007224 */ /* 0x010fc400078e020f */
[----:B------:R-:W-:Y:S02]  /*5a60*/  @P0 IMAD R22, R21, R14, R18 ;  /* 0x0000000e15160224 */ /* 0x000fe400078e0212 */
[----:B------:R-:W-:Y:S02]  /*5a70*/  IMAD.MOV.U32 R4, RZ, RZ, 0x1 ;  /* 0x00000001ff047424 */ /* 0x000fe400078e00ff */
[----:B0-----:R-:W-:Y:S02]  /*5a80*/  IMAD R22, R3, R27, R22 ;  /* 0x0000001b03167224 */ /* 0x001fe400078e0216 */
[----:B------:R-:W-:Y:S01]  /*5a90*/  IMAD R3, R0, R28, R5 ;  /* 0x0000001c00037224 */ /* 0x000fe200078e0205 */
[----:B------:R-:W-:-:S04]  /*5aa0*/  PRMT R0, R4, 0x7610, R0 ;  /* 0x0000761004007816 */ /* 0x000fc80000000000 */
[----:B------:R-:W-:Y:S02]  /*5ab0*/  SEL R18, R3, R22, !P0 ;  /* 0x0000001603127207 */ /* 0x000fe40004000000 */
[----:B------:R-:W-:-:S07]  /*5ac0*/  SEL R22, R22, R3, !P0 ;  /* 0x0000000316167207 */ /* 0x000fce0004000000 */
.L_x_159:
[----:B------:R-:W-:Y:S01]  /*5ad0*/  LOP3.LUT P0, RZ, R0, 0xff, RZ, 0xc0, !PT ;  /* 0x000000ff00ff7812 */ /* 0x000fe2000780c0ff */
[----:B------:R-:W-:Y:S01]  /*5ae0*/  UIMAD.WIDE.U32 UR4, UR38, -0x55555555, URZ ;  /* 0xaaaaaaab260478a5 */ /* 0x000fe2000f8e003f */
[----:B------:R-:W-:-:S03]  /*5af0*/  LOP3.LUT R103, R103, 0x1, RZ, 0x3c, !PT ;  /* 0x0000000167677812 */ /* 0x000fc600078e3cff */
[----:B------:R-:W-:-:S04]  /*5b00*/  USHF.R.U32.HI UR4, URZ, 0x2, UR5 ;  /* 0x000000023f047899 */ /* 0x000fc80008011605 */
[----:B------:R-:W-:-:S04]  /*5b10*/  UIMAD UR38, UR4, -0x6, UR38 ;  /* 0xfffffffa042678a4 */ /* 0x000fc8000f8e0226 */
[----:B------:R-:W-:Y:S08]  /*5b20*/  @P0 BRA `(.L_x_162) ;  /* 0xffffffb8008c0947 */ /* 0x000ff0000383ffff */
[----:B------:R-:W-:Y:S05]  /*5b30*/  EXIT ;  /* 0x000000000000794d */ /* 0x000fea0003800000 */
.L_x_13:
[----:B------:R-:W-:-:S08]  /*5b40*/  ISETP.NE.AND P0, PT, R14, RZ, PT ;  /* 0x000000ff0e00720c */ /* 0x000fd00003f05270 */
[----:B0-----:R-:W0:-:S00]  /*5b50*/  USETMAXREG.DEALLOC.CTAPOOL 0x28 ;  /* 0x00000028000079c8 */ /* 0x001e0000080e0500 */
[----:B------:R-:W-:Y:S05]  /*5b60*/  @P0 EXIT ;  /* 0x000000000000094d */ /* 0x000fea0003800000 */
[----:B0-----:R-:W-:Y:S01]  /*5b70*/  LOP3.LUT P0, RZ, R3, 0xff, RZ, 0xc0, !PT ;  /* 0x000000ff03ff7812 */ /* 0x001fe2000780c0ff */
[----:B------:R-:W-:Y:S02]  /*5b80*/  IMAD.MOV.U32 R3, RZ, RZ, 0x1 ;  /* 0x00000001ff037424 */ /* 0x000fe400078e00ff */
[----:B------:R-:W-:-:S10]  /*5b90*/  IMAD.MOV.U32 R8, RZ, RZ, RZ ;  /* 0x000000ffff087224 */ /* 0x000fd400078e00ff */
[----:B------:R-:W-:Y:S05]  /*5ba0*/  @!P0 BRA `(.L_x_163) ;  /* 0x0000000c000c8947 */ /* 0x000fea0003800000 */
[----:B------:R-:W-:Y:S01]  /*5bb0*/  LOP3.LUT P0, RZ, R4, 0x1f, RZ, 0xc0, !PT ;  /* 0x0000001f04ff7812 */ /* 0x000fe2000780c0ff */
[----:B------:R-:W-:Y:S01]  /*5bc0*/  ULDC UR5, c[0x0][0x658] ;  /* 0x0001960000057ab9 */ /* 0x000fe20000000800 */
[----:B------:R-:W-:Y:S01]  /*5bd0*/  UMOV UR6, 0xffffffff ;  /* 0xffffffff00067882 */ /* 0x000fe20000000000 */
[----:B------:R-:W-:Y:S01]  /*5be0*/  BSSY B0, `(.L_x_163) ;  /* 0x00000bf000007945 */ /* 0x000fe20003800000 */
[----:B------:R-:W-:Y:S01]  /*5bf0*/  USHF.L.U32 UR6, UR6, UR5, URZ ;  /* 0x0000000506067299 */ /* 0x000fe2000800063f */
[C---:B------:R-:W-:Y:S01]  /*5c00*/  ISETP.NE.AND P2, PT, R5.reuse, RZ, PT ;  /* 0x000000ff0500720c */ /* 0x040fe20003f45270 */
[----:B------:R-:W-:Y:S01]  /*5c10*/  IMAD.MOV.U32 R10, RZ, RZ, 0x1 ;  /* 0x00000001ff0a7424 */ /* 0x000fe200078e00ff */
[----:B------:R-:W-:Y:S01]  /*5c20*/  ISETP.NE.OR P0, PT, R5, RZ, !P0 ;  /* 0x000000ff0500720c */ /* 0x000fe20004705670 */
[----:B------:R-:W-:Y:S01]  /*5c30*/  IMAD.MOV.U32 R3, RZ, RZ, 0x1 ;  /* 0x00000001ff037424 */ /* 0x000fe200078e00ff */
[----:B------:R-:W-:Y:S01]  /*5c40*/  LOP3.LUT R9, R23, 0x2, RZ, 0xfc, !PT ;  /* 0x0000000217097812 */ /* 0x000fe200078efcff */
[----:B------:R-:W-:Y:S01]  /*5c50*/  IMAD.MOV.U32 R8, RZ, RZ, RZ ;  /* 0x000000ffff087224 */ /* 0x000fe200078e00ff */
[----:B------:R-:W-:Y:S01]  /*5c60*/  ULDC UR4, c[0x0][0x600] ;  /* 0x0001800000047ab9 */ /* 0x000fe20000000800 */
[----:B------:R-:W-:Y:S01]  /*5c70*/  UMOV UR7, 0x1 ;  /* 0x0000000100077882 */ /* 0x000fe20000000000 */
[----:B------:R-:W-:-:S02]  /*5c80*/  UIADD3 UR19, UR40, 0x1, URZ ;  /* 0x0000000128137890 */ /* 0x000fc4000fffe03f */
[----:B------:R-:W-:Y:S02]  /*5c90*/  UIADD3 UR15, UR4, -0x1, URZ ;  /* 0xffffffff040f7890 */ /* 0x000fe4000fffe03f */
[----:B------:R-:W-:Y:S02]  /*5ca0*/  USHF.L.U32 UR17, UR7, UR5, URZ ;  /* 0x0000000507117299 */ /* 0x000fe4000800063f */
[----:B------:R-:W-:Y:S01]  /*5cb0*/  ULOP3.LUT UR16, URZ, UR6, URZ, 0x33, !UPT ;  /* 0x000000063f107292 */ /* 0x000fe2000f8e333f */
[----:B------:R-:W-:-:S11]  /*5cc0*/  ULDC.64 UR20, c[0x0][0x198] ;  /* 0x0000660000147ab9 */ /* 0x000fd60000000a00 */
.L_x_175:
[----:B------:R-:W-:-:S03]  /*5cd0*/  UMOV UR4, 0xffffffff ;  /* 0xffffffff00047882 */ /* 0x000fc60000000000 */
[----:B------:R-:W-:Y:S05]  /*5ce0*/  BRA.DIV UR4, `(.L_x_164) ;  /* 0x0000001204207947 */ /* 0x000fea000b800000 */
[----:B------:R-:W-:-:S13]  /*5cf0*/  ELECT P6, URZ, PT ;  /* 0x00000000003f782f */ /* 0x000fda00038c0000 */
.L_x_190:
[----:B------:R-:W0:Y:S01]  /*5d00*/  LDC R4, c[0x0][0x28c] ;  /* 0x0000a300ff047b82 */ /* 0x000e220000000800 */
[----:B------:R-:W-:Y:S01]  /*5d10*/  BSSY B1, `(.L_x_165) ;  /* 0x0000037000017945 */ /* 0x000fe20003800000 */
[----:B0-----:R-:W-:-:S13]  /*5d20*/  ISETP.LT.OR P6, PT, R4, 0x1, !P6 ;  /* 0x000000010400780c */ /* 0x001fda00077c1670 */
[----:B------:R-:W-:Y:S05]  /*5d30*/  @P6 BRA `(.L_x_166) ;  /* 0x0000000000d06947 */ /* 0x000fea0003800000 */
[----:B------:R-:W-:Y:S02]  /*5d40*/  IMAD.SHL.U32 R18, R18, 0x80, RZ ;  /* 0x0000008012127824 */ /* 0x000fe400078e00ff */
[----:B------:R-:W-:Y:S02]  /*5d50*/  IMAD.SHL.U32 R22, R22, 0x40, RZ ;  /* 0x0000004016167824 */ /* 0x000fe400078e00ff */
[----:B------:R-:W-:Y:S02]  /*5d60*/  IMAD.MOV.U32 R13, RZ, RZ, RZ ;  /* 0x000000ffff0d7224 */ /* 0x000fe400078e00ff */
[----:B------:R-:W-:Y:S02]  /*5d70*/  IMAD.U32 R14, RZ, RZ, UR19 ;  /* 0x00000013ff0e7e24 */ /* 0x000fe4000f8e00ff */
[----:B------:R-:W-:Y:S02]  /*5d80*/  IMAD.MOV.U32 R4, RZ, RZ, R3 ;  /* 0x000000ffff047224 */ /* 0x000fe400078e0003 */
[----:B------:R-:W-:-:S07]  /*5d90*/  IMAD.MOV.U32 R5, RZ, RZ, R8 ;  /* 0x000000ffff057224 */ /* 0x000fce00078e0008 */
.L_x_170:
[----:B------:R-:W0:Y:S01]  /*5da0*/  S2R R7, SR_CgaCtaId ;  /* 0x0000000000077919 */ /* 0x000e220000008800 */
[----:B------:R-:W-:-:S04]  /*5db0*/  MOV R6, 0x400 ;  /* 0x0000040000067802 */ /* 0x000fc80000000f00 */
[----:B0-----:R-:W-:Y:S02]  /*5dc0*/  LEA R12, R7, R6, 0x18 ;  /* 0x00000006070c7211 */ /* 0x001fe400078ec0ff */
[----:B------:R-:W-:Y:S01]  /*5dd0*/  SHF.L.U32 R6, R4, 0x1f, RZ ;  /* 0x0000001f04067819 */ /* 0x000fe200000006ff */
[----:B------:R-:W0:Y:S02]  /*5de0*/  @!P2 LDC R7, c[0x0][0x500] ;  /* 0x00014000ff07ab82 */ /* 0x000e240000000800 */
[----:B------:R-:W-:-:S04]  /*5df0*/  IMAD R11, R5, 0x8, R12 ;  /* 0x00000008050b7824 */ /* 0x000fc800078e020c */
[----:B------:R-:W1:Y:S02]  /*5e00*/  SYNCS.PHASECHK.TRANS64.TRYWAIT P1, [R11+URZ+0x30], R6 ;  /* 0x000030060b0075a7 */ /* 0x000e64000802017f */
[----:B-1----:R-:W-:Y:S05]  /*5e10*/  @!P1 BRA `(.L_x_167) ;  /* 0x0000000c00f49947 */ /* 0x002fea0003800000 */
.L_x_191:
[----:B-1----:R-:W-:Y:S01]  /*5e20*/  PRMT R6, R9, 0x9910, RZ ;  /* 0x0000991009067816 */ /* 0x002fe200000000ff */
[----:B0-----:R0:W-:Y:S03]  /*5e30*/  @!P2 SYNCS.ARRIVE.TRANS64 RZ, [R11+URZ], R7 ;  /* 0x000000070bffa9a7 */ /* 0x0011e6000800003f */
[----:B------:R-:W-:-:S13]  /*5e40*/  ISETP.NE.AND P1, PT, R6, 0x2, PT ;  /* 0x000000020600780c */ /* 0x000fda0003f25270 */
[----:B0-----:R-:W-:Y:S05]  /*5e50*/  @P1 BRA `(.L_x_168) ;  /* 0x0000000000041947 */ /* 0x001fea0003800000 */
[----:B------:R-:W-:Y:S01]  /*5e60*/  BPT.TRAP 0x1 ;  /* 0x000000040000795c */ /* 0x000fe20000300000 */
.L_x_168:
[----:B------:R-:W-:Y:S05]  /*5e70*/  @P0 BRA `(.L_x_169) ;  /* 0x0000000000040947 */ /* 0x000fea0003800000 */
[----:B------:R-:W-:Y:S01]  /*5e80*/  BPT.TRAP 0x1 ;  /* 0x000000040000795c */ /* 0x000fe20000300000 */
.L_x_169:
[--C-:B------:R-:W-:Y:S01]  /*5e90*/  IMAD R6, R5, 0x2000, R12.reuse ;  /* 0x0000200005067824 */ /* 0x100fe200078e020c */
[----:B------:R-:W-:Y:S01]  /*5ea0*/  R2UR UR9, R11 ;  /* 0x000000000b0972ca */ /* 0x000fe200000e0000 */
[C---:B------:R-:W-:Y:S01]  /*5eb0*/  IMAD R12, R5.reuse, 0x4000, R12 ;  /* 0x00004000050c7824 */ /* 0x040fe200078e020c */
[----:B------:R-:W-:Y:S01]  /*5ec0*/  UIADD3 UR4, UP0, UR20, 0xf0, URZ ;  /* 0x000000f014047890 */ /* 0x000fe2000ff1e03f */
[----:B------:R-:W-:Y:S01]  /*5ed0*/  VIADD R14, R14, 0xffffffff ;  /* 0xffffffff0e0e7836 */ /* 0x000fe20000000000 */
[----:B------:R-:W-:Y:S01]  /*5ee0*/  R2UR UR5, R6 ;  /* 0x00000000060572ca */ /* 0x000fe200000e0000 */
[----:B------:R-:W-:Y:S01]  /*5ef0*/  UIADD3 UR22, UP1, UR20, 0x1f0, URZ ;  /* 0x000001f014167890 */ /* 0x000fe2000ff3e03f */
[----:B------:R-:W-:Y:S01]  /*5f00*/  R2UR UR8, R12 ;  /* 0x000000000c0872ca */ /* 0x000fe200000e0000 */
[----:B------:R-:W-:Y:S01]  /*5f10*/  VIADD R5, R5, 0x1 ;  /* 0x0000000105057836 */ /* 0x000fe20000000000 */
[----:B------:R-:W-:Y:S01]  /*5f20*/  R2UR UR11, R22 ;  /* 0x00000000160b72ca */ /* 0x000fe200000e0000 */
[----:B------:R-:W-:Y:S01]  /*5f30*/  UIADD3.X UR23, URZ, UR21, URZ, UP1, !UPT ;  /* 0x000000153f177290 */ /* 0x000fe20008ffe43f */
[----:B------:R-:W-:Y:S01]  /*5f40*/  R2UR UR10, R13 ;  /* 0x000000000d0a72ca */ /* 0x000fe200000e0000 */
[----:B------:R-:W-:Y:S01]  /*5f50*/  UMOV UR6, 0x0 ;  /* 0x0000000000067882 */ /* 0x000fe20000000000 */
[----:B------:R-:W-:Y:S01]  /*5f60*/  R2UR UR12, R19 ;  /* 0x00000000130c72ca */ /* 0x000fe200000e0000 */
[----:B------:R-:W-:Y:S01]  /*5f70*/  UMOV UR7, 0x10000000 ;  /* 0x1000000000077882 */ /* 0x000fe20000000000 */
[----:B------:R-:W-:Y:S01]  /*5f80*/  R2UR UR18, R18 ;  /* 0x00000000121272ca */ /* 0x000fe200000e0000 */
[----:B------:R-:W-:Y:S01]  /*5f90*/  VIADD R13, R13, 0x20 ;  /* 0x000000200d0d7836 */ /* 0x000fe20000000000 */
[----:B------:R-:W-:Y:S01]  /*5fa0*/  ISETP.GT.AND P3, PT, R14, 0x1, PT ;  /* 0x000000010e00780c */ /* 0x000fe20003f64270 */
[----:B------:R-:W-:Y:S01]  /*5fb0*/  UIADD3 UR13, UR5, 0x180, URZ ;  /* 0x00000180050d7890 */ /* 0x000fe2000fffe03f */
[----:B------:R-:W-:Y:S01]  /*5fc0*/  ISETP.NE.AND P1, PT, R5, 0x6, PT ;  /* 0x000000060500780c */ /* 0x000fe20003f25270 */
[----:B------:R-:W-:-:S02]  /*5fd0*/  UIADD3.X UR5, URZ, UR21, URZ, UP0, !UPT ;  /* 0x000000153f057290 */ /* 0x000fc400087fe43f */
[----:B------:R-:W-:Y:S01]  /*5fe0*/  UIADD3 UR14, UR8, 0xc180, URZ ;  /* 0x0000c180080e7890 */ /* 0x000fe2000fffe03f */
[----:B------:R-:W-:Y:S02]  /*5ff0*/  SEL R7, RZ, 0x1, P1 ;  /* 0x00000001ff077807 */ /* 0x000fe40000800000 */
[----:B------:R-:W-:Y:S01]  /*6000*/  UMOV UR8, UR13 ;  /* 0x0000000d00087c82 */ /* 0x000fe20008000000 */
[----:B------:R-:W-:Y:S02]  /*6010*/  SEL R5, R5, RZ, P1 ;  /* 0x000000ff05057207 */ /* 0x000fe40000800000 */
[----:B------:R-:W-:Y:S01]  /*6020*/  LOP3.LUT R4, R4, R7, RZ, 0x3c, !PT ;  /* 0x0000000704047212 */ /* 0x000fe200078e3cff */
[----:B------:R0:W-:Y:S02]  /*6030*/  UTMALDG.3D [UR8], [UR4], desc[UR6] ;  /* 0x00000608040075b4 */ /* 0x0001e40008011000 */
[----:B0-----:R-:W-:Y:S01]  /*6040*/  UMOV UR8, UR14 ;  /* 0x0000000e00087c82 */ /* 0x001fe20008000000 */
[----:B------:R-:W-:-:S02]  /*6050*/  UMOV UR11, UR18 ;  /* 0x00000012000b7c82 */ /* 0x000fc40008000000 */
[----:B------:R0:W-:Y:S02]  /*6060*/  UTMALDG.3D [UR8], [UR22], desc[UR6] ;  /* 0x00000608160075b4 */ /* 0x0001e40008011000 */
[----:B0-----:R-:W-:Y:S05]  /*6070*/  @P3 BRA `(.L_x_170) ;  /* 0xfffffffc00483947 */ /* 0x001fea000383ffff */
.L_x_166:
[----:B------:R-:W-:Y:S05]  /*6080*/  BSYNC B1 ;  /* 0x0000000000017941 */ /* 0x000fea0003800000 */
.L_x_165:
[----:B------:R-:W2:Y:S01]  /*6090*/  LDL.64 R20, [R1] ;  /* 0x0000000001147983 */ /* 0x000ea20000100a00 */
[----:B------:R-:W-:Y:S01]  /*60a0*/  LOP3.LUT P4, RZ, R10, 0xff, RZ, 0xc0, !PT ;  /* 0x000000ff0aff7812 */ /* 0x000fe2000788c0ff */
[----:B------:R-:W-:Y:S01]  /*60b0*/  VIADD R7, R8, UR40 ;  /* 0x0000002808077c36 */ /* 0x000fe20008000000 */
[----:B------:R-:W-:Y:S01]  /*60c0*/  ULDC.64 UR4, c[0x0][0x650] ;  /* 0x0001940000047ab9 */ /* 0x000fe20000000a00 */
[----:B------:R-:W-:Y:S01]  /*60d0*/  IMAD.U32 R8, RZ, RZ, UR40 ;  /* 0x00000028ff087e24 */ /* 0x000fe2000f8e00ff */
[----:B------:R-:W-:Y:S01]  /*60e0*/  UISETP.GE.U32.AND UP0, UPT, UR40, 0x6, UPT ;  /* 0x000000062800788c */ /* 0x000fe2000bf06070 */
[----:B------:R-:W-:Y:S01]  /*60f0*/  BSSY B1, `(.L_x_171) ;  /* 0x000006b000017945 */ /* 0x000fe20003800000 */
[----:B------:R-:W-:Y:S01]  /*6100*/  ISETP.GT.U32.AND P1, PT, R7, 0x5, PT ;  /* 0x000000050700780c */ /* 0x000fe20003f24070 */
[----:B------:R-:W-:Y:S01]  /*6110*/  IMAD.MOV.U32 R22, RZ, RZ, -0x1 ;  /* 0xffffffffff167424 */ /* 0x000fe200078e00ff */
[----:B------:R-:W-:Y:S01]  /*6120*/  PRMT R10, RZ, 0x7610, R10 ;  /* 0x00007610ff0a7816 */ /* 0x000fe2000000000a */
[----:B------:R-:W-:Y:S01]  /*6130*/  IMAD.MOV.U32 R18, RZ, RZ, -0x1 ;  /* 0xffffffffff127424 */ /* 0x000fe200078e00ff */
[----:B------:R-:W-:Y:S01]  /*6140*/  ISETP.LT.U32.AND P1, PT, R8, 0x6, P1 ;  /* 0x000000060800780c */ /* 0x000fe20000f21070 */
[----:B------:R-:W-:Y:S01]  /*6150*/  IMAD.MOV.U32 R19, RZ, RZ, -0x1 ;  /* 0xffffffffff137424 */ /* 0x000fe200078e00ff */
[----:B------:R-:W-:Y:S01]  /*6160*/  PLOP3.LUT P3, PT, PT, PT, UP0, 0x80, 0x0 ;  /* 0x000000000000781c */ /* 0x000fe20003f6f008 */
[----:B------:R-:W0:Y:S01]  /*6170*/  @P4 S2R R5, SR_CgaCtaId ;  /* 0x0000000000054919 */ /* 0x000e220000008800 */
[----:B------:R-:W-:-:S04]  /*6180*/  @P4 MOV R4, 0x400 ;  /* 0x0000040000044802 */ /* 0x000fc80000000f00 */
[----:B0-----:R-:W-:Y:S01]  /*6190*/  @P4 LEA R6, R5, R4, 0x18 ;  /* 0x0000000405064211 */ /* 0x001fe200078ec0ff */
[----:B------:R-:W-:Y:S01]  /*61a0*/  IMAD.WIDE.U32 R4, R7, -0x55555555, RZ ;  /* 0xaaaaaaab07047825 */ /* 0x000fe200078e00ff */
[----:B------:R-:W-:Y:S02]  /*61b0*/  SEL R4, RZ, 0x1, !P1 ;  /* 0x00000001ff047807 */ /* 0x000fe40004800000 */
[----:B------:R0:W-:Y:S02]  /*61c0*/  @P4 SYNCS.ARRIVE.TRANS64.A1T0 RZ, [R6+URZ+0x98], RZ ;  /* 0x000098ff06ff49a7 */ /* 0x0001e4000810003f */
[----:B------:R-:W-:Y:S02]  /*61d0*/  LOP3.LUT R3, R3, R4, RZ, 0x3c, !PT ;  /* 0x0000000403037212 */ /* 0x000fe400078e3cff */
[----:B------:R-:W-:Y:S02]  /*61e0*/  PRMT R4, RZ, 0x7610, R4 ;  /* 0x00007610ff047816 */ /* 0x000fe40000000004 */
[----:B0-----:R-:W-:-:S04]  /*61f0*/  SHF.R.U32.HI R6, RZ, 0x2, R5 ;  /* 0x00000002ff067819 */ /* 0x001fc80000011605 */
[----:B------:R-:W-:Y:S01]  /*6200*/  @P3 LOP3.LUT R3, R3, 0x1, R6, 0x78, !PT ;  /* 0x0000000103033812 */ /* 0x000fe200078e7806 */
[----:B------:R-:W-:Y:S01]  /*6210*/  IMAD R8, R6, -0x6, R7 ;  /* 0xfffffffa06087824 */ /* 0x000fe200078e0207 */
[----:B--2---:R-:W-:-:S04]  /*6220*/  IADD3 R16, P4, R16, R20, RZ ;  /* 0x0000001410107210 */ /* 0x004fc80007f9e0ff */
[----:B------:R-:W-:Y:S01]  /*6230*/  ISETP.GE.U32.AND P1, PT, R16, UR4, PT ;  /* 0x0000000410007c0c */ /* 0x000fe2000bf26070 */
[----:B------:R-:W-:-:S05]  /*6240*/  IMAD.X R17, R17, 0x1, R0, P4 ;  /* 0x0000000111117824 */ /* 0x000fca00020e0600 */
[----:B------:R-:W-:-:S13]  /*6250*/  ISETP.GE.U32.AND.EX P1, PT, R17, UR5, PT, P1 ;  /* 0x0000000511007c0c */ /* 0x000fda000bf26110 */
[----:B------:R-:W-:Y:S05]  /*6260*/  @P1 BRA `(.L_x_172) ;  /* 0x00000004004c1947 */ /* 0x000fea0003800000 */
[----:B------:R-:W0:Y:S01]  /*6270*/  S2R R12, SR_CTAID.X ;  /* 0x00000000000c7919 */ /* 0x000e220000002500 */
[----:B------:R-:W-:Y:S01]  /*6280*/  ULDC.64 UR4, c[0x0][0x628] ;  /* 0x00018a0000047ab9 */ /* 0x000fe20000000a00 */
[----:B------:R-:W1:Y:S01]  /*6290*/  LDC R13, c[0x0][0x144] ;  /* 0x00005100ff0d7b82 */ /* 0x000e620000000800 */
[----:B------:R-:W-:Y:S01]  /*62a0*/  ISETP.NE.U32.AND P1, PT, RZ, UR4, PT ;  /* 0x00000004ff007c0c */ /* 0x000fe2000bf25070 */
[----:B------:R-:W2:Y:S01]  /*62b0*/  S2R R11, SR_CTAID.Y ;  /* 0x00000000000b7919 */ /* 0x000ea20000002600 */
[----:B------:R-:W-:Y:S01]  /*62c0*/  ULDC UR6, c[0x0][0x150] ;  /* 0x0000540000067ab9 */ /* 0x000fe20000000800 */
[----:B------:R-:W-:Y:S01]  /*62d0*/  ULDC UR7, c[0x0][0x630] ;  /* 0x00018c0000077ab9 */ /* 0x000fe20000000800 */
[----:B------:R-:W-:Y:S01]  /*62e0*/  ISETP.NE.AND.EX P1, PT, RZ, UR5, PT, P1 ;  /* 0x00000005ff007c0c */ /* 0x000fe2000bf25310 */
[----:B------:R-:W-:Y:S01]  /*62f0*/  IMAD.MOV.U32 R4, RZ, RZ, R16 ;  /* 0x000000ffff047224 */ /* 0x000fe200078e0010 */
[----:B0-----:R-:W-:-:S05]  /*6300*/  I2FP.F32.U32 R5, R12 ;  /* 0x0000000c00057245 */ /* 0x001fca0000201000 */
[----:B------:R-:W-:Y:S01]  /*6310*/  FMUL R14, R5, UR6 ;  /* 0x00000006050e7c20 */ /* 0x000fe20008400000 */
[----:B------:R-:W-:-:S05]  /*6320*/  IMAD.MOV.U32 R5, RZ, RZ, R17 ;  /* 0x000000ffff057224 */ /* 0x000fca00078e0011 */
[----:B--2---:R-:W-:Y:S05]  /*6330*/  @!P1 BRA `(.L_x_173) ;  /* 0x0000000000289947 */ /* 0x004fea0003800000 */
[----:B------:R-:W-:Y:S02]  /*6340*/  ULDC UR6, c[0x0][0x634] ;  /* 0x00018d0000067ab9 */ /* 0x000fe40000000800 */
[----:B------:R-:W-:-:S05]  /*6350*/  IADD3 R5, P1, R16, UR6, RZ ;  /* 0x0000000610057c10 */ /* 0x000fca000ff3e0ff */
[----:B------:R-:W-:-:S04]  /*6360*/  IMAD.X R15, RZ, RZ, R17, P1 ;  /* 0x000000ffff0f7224 */ /* 0x000fc800008e0611 */
[----:B------:R-:W-:-:S04]  /*6370*/  IMAD.WIDE.U32 R6, R15, UR4, RZ ;  /* 0x000000040f067c25 */ /* 0x000fc8000f8e00ff */
[----:B------:R-:W-:-:S04]  /*6380*/  IMAD.WIDE.U32 R6, P1, R5, UR5, R6 ;  /* 0x0000000505067c25 */ /* 0x000fc8000f820006 */
[----:B------:R-:W-:-:S04]  /*6390*/  IMAD.WIDE.U32 R4, R5, UR4, RZ ;  /* 0x0000000405047c25 */ /* 0x000fc8000f8e00ff */
[----:B------:R-:W-:Y:S01]  /*63a0*/  IMAD.MOV.U32 R4, RZ, RZ, R7 ;  /* 0x000000ffff047224 */ /* 0x000fe200078e0007 */
[----:B------:R-:W-:Y:S01]  /*63b0*/  IADD3 RZ, P3, R5, R6, RZ ;  /* 0x0000000605ff7210 */ /* 0x000fe20007f7e0ff */
[----:B------:R-:W-:-:S04]  /*63c0*/  IMAD.X R5, RZ, RZ, RZ, P1 ;  /* 0x000000ffff057224 */ /* 0x000fc800008e06ff */
[----:B------:R-:W-:-:S08]  /*63d0*/  IMAD.WIDE.U32.X R4, R15, UR5, R4, P3 ;  /* 0x000000050f047c25 */ /* 0x000fd000098e0404 */
.L_x_173:
[--C-:B------:R-:W-:Y:S01]  /*63e0*/  SHF.R.U64 R19, R4, UR7, R5.reuse ;  /* 0x0000000704137c19 */ /* 0x100fe20008001205 */
[----:B------:R-:W0:Y:S01]  /*63f0*/  F2I.U32.TRUNC.NTZ R14, R14 ;  /* 0x0000000e000e7305 */ /* 0x000e22000020f000 */
[----:B------:R-:W-:Y:S01]  /*6400*/  SHF.R.U32.HI R4, RZ, UR7, R5 ;  /* 0x00000007ff047c19 */ /* 0x000fe20008011605 */
[----:B------:R-:W-:Y:S01]  /*6410*/  ULDC.64 UR4, c[0x0][0x620] ;  /* 0x0001880000047ab9 */ /* 0x000fe20000000a00 */
[----:B------:R-:W-:Y:S01]  /*6420*/  IADD3 R7, P1, RZ, -R19, RZ ;  /* 0x80000013ff077210 */ /* 0x000fe20007f3e0ff */
[----:B------:R-:W-:Y:S01]  /*6430*/  ULDC.64 UR6, c[0x0][0x640] ;  /* 0x0001900000067ab9 */ /* 0x000fe20000000a00 */
[----:B------:R-:W2:Y:S03]  /*6440*/  LDC R18, c[0x0][0x148] ;  /* 0x00005200ff127b82 */ /* 0x000ea60000000800 */
[----:B------:R-:W-:Y:S01]  /*6450*/  IMAD.X R4, RZ, RZ, ~R4, P1 ;  /* 0x000000ffff047224 */ /* 0x000fe200008e0e04 */
[----:B------:R-:W-:-:S03]  /*6460*/  ISETP.NE.U32.AND P1, PT, RZ, UR6, PT ;  /* 0x00000006ff007c0c */ /* 0x000fc6000bf25070 */
[----:B------:R-:W-:Y:S01]  /*6470*/  IMAD R6, R4, UR4, RZ ;  /* 0x0000000404067c24 */ /* 0x000fe2000f8e02ff */
[----:B------:R-:W-:Y:S01]  /*6480*/  ISETP.NE.AND.EX P1, PT, RZ, UR7, PT, P1 ;  /* 0x00000007ff007c0c */ /* 0x000fe2000bf25310 */
[----:B------:R-:W-:Y:S01]  /*6490*/  IMAD.WIDE.U32 R4, R7, UR4, R16 ;  /* 0x0000000407047c25 */ /* 0x000fe2000f8e0010 */
[----:B------:R-:W-:-:S03]  /*64a0*/  ULDC UR4, c[0x0][0x618] ;  /* 0x0001860000047ab9 */ /* 0x000fc60000000800 */
[----:B------:R-:W-:Y:S01]  /*64b0*/  IMAD R7, R7, UR5, R6 ;  /* 0x0000000507077c24 */ /* 0x000fe2000f8e0206 */
[----:B------:R-:W-:Y:S01]  /*64c0*/  ULDC UR5, c[0x0][0x154] ;  /* 0x0000550000057ab9 */ /* 0x000fe20000000800 */
[----:B0-----:R-:W-:Y:S02]  /*64d0*/  IMAD.MOV R6, RZ, RZ, -R14 ;  /* 0x000000ffff067224 */ /* 0x001fe400078e0a0e */
[----:B------:R-:W-:Y:S02]  /*64e0*/  IMAD.IADD R5, R5, 0x1, R7 ;  /* 0x0000000105057824 */ /* 0x000fe400078e0207 */
[----:B-1----:R-:W-:Y:S01]  /*64f0*/  IMAD R12, R13, R6, R12 ;  /* 0x000000060d0c7224 */ /* 0x002fe200078e020c */
[----:B------:R-:W-:Y:S02]  /*6500*/  I2FP.F32.U32 R6, R11 ;  /* 0x0000000b00067245 */ /* 0x000fe40000201000 */
[--C-:B------:R-:W-:Y:S02]  /*6510*/  SHF.R.U64 R13, R4, UR4, R5.reuse ;  /* 0x00000004040d7c19 */ /* 0x100fe40008001205 */
[----:B------:R-:W-:Y:S01]  /*6520*/  SHF.R.U32.HI R4, RZ, UR4, R5 ;  /* 0x00000004ff047c19 */ /* 0x000fe20008011605 */
[----:B------:R-:W-:Y:S01]  /*6530*/  FMUL R6, R6, UR5 ;  /* 0x0000000506067c20 */ /* 0x000fe20008400000 */
[----:B------:R-:W-:-:S02]  /*6540*/  ULDC UR4, c[0x0][0x608] ;  /* 0x0001820000047ab9 */ /* 0x000fc40000000800 */
[--C-:B------:R-:W-:Y:S01]  /*6550*/  SHF.R.U64 R15, R13, UR4, R4.reuse ;  /* 0x000000040d0f7c19 */ /* 0x100fe20008001204 */
[----:B------:R0:W1:Y:S01]  /*6560*/  F2I.U32.TRUNC.NTZ R20, R6 ;  /* 0x0000000600147305 */ /* 0x000062000020f000 */
[----:B------:R-:W-:Y:S01]  /*6570*/  SHF.R.U32.HI R4, RZ, UR4, R4 ;  /* 0x00000004ff047c19 */ /* 0x000fe20008011604 */
[----:B------:R-:W-:-:S03]  /*6580*/  ULDC UR4, c[0x0][0x658] ;  /* 0x0001960000047ab9 */ /* 0x000fc60000000800 */
[--C-:B------:R-:W-:Y:S02]  /*6590*/  SHF.R.U64 R14, R15, UR4, R4.reuse ;  /* 0x000000040f0e7c19 */ /* 0x100fe40008001204 */
[----:B------:R-:W-:-:S03]  /*65a0*/  SHF.R.U32.HI R21, RZ, UR4, R4 ;  /* 0x00000004ff157c19 */ /* 0x000fc60008011604 */
[----:B------:R-:W-:Y:S02]  /*65b0*/  IMAD.MOV.U32 R4, RZ, RZ, R14 ;  /* 0x000000ffff047224 */ /* 0x000fe400078e000e */
[----:B------:R-:W-:Y:S01]  /*65c0*/  IMAD.MOV.U32 R5, RZ, RZ, R21 ;  /* 0x000000ffff057224 */ /* 0x000fe200078e0015 */
[----:B0-----:R-:W-:Y:S06]  /*65d0*/  @!P1 BRA `(.L_x_174) ;  /* 0x0000000000289947 */ /* 0x001fec0003800000 */
        /* <DEDUP_REMOVED lines=10> */
.L_x_174:
[----:B------:R-:W-:Y:S01]  /*6680*/  ISETP.NE.AND P1, PT, R2, 0x1, PT ;  /* 0x000000010200780c */ /* 0x000fe20003f25270 */
[----:B------:R-:W-:Y:S01]  /*6690*/  ULDC UR4, c[0x0][0x648] ;  /* 0x0001920000047ab9 */ /* 0x000fe20000000800 */
[----:B------:R-:W-:Y:S01]  /*66a0*/  LOP3.LUT R15, R15, UR16, RZ, 0xc0, !PT ;  /* 0x000000100f0f7c12 */ /* 0x000fe2000f8ec0ff */
[----:B-1----:R-:W-:Y:S01]  /*66b0*/  IMAD.MOV R20, RZ, RZ, -R20 ;  /* 0x000000ffff147224 */ /* 0x002fe200078e0a14 */
[----:B------:R-:W-:Y:S01]  /*66c0*/  SHF.R.U64 R4, R4, UR4, R5 ;  /* 0x0000000404047c19 */ /* 0x000fe20008001205 */
[----:B------:R-:W-:Y:S01]  /*66d0*/  ULDC UR4, c[0x0][0x638] ;  /* 0x00018e0000047ab9 */ /* 0x000fe20000000800 */
[----:B------:R-:W-:Y:S01]  /*66e0*/  LOP3.LUT R13, R13, UR15, RZ, 0xc0, !PT ;  /* 0x0000000f0d0d7c12 */ /* 0x000fe2000f8ec0ff */
[----:B------:R-:W-:Y:S02]  /*66f0*/  ULDC UR5, c[0x0][0x610] ;  /* 0x0001840000057ab9 */ /* 0x000fe40000000800 */
[----:B------:R-:W-:Y:S02]  /*6700*/  IMAD.MOV R5, RZ, RZ, -R4 ;  /* 0x000000ffff057224 */ /* 0x000fe400078e0a04 */
[----:B------:R-:W-:-:S02]  /*6710*/  IMAD R15, R4, UR17, R15 ;  /* 0x00000011040f7c24 */ /* 0x000fc4000f8e020f */
[----:B--2---:R-:W-:Y:S02]  /*6720*/  @P1 IMAD R12, R18, R20, R11 ;  /* 0x00000014120c1224 */ /* 0x004fe400078e020b */
[----:B------:R-:W-:Y:S01]  /*6730*/  IMAD R14, R5, UR4, R14 ;  /* 0x00000004050e7c24 */ /* 0x000fe2000f8e020e */
[----:B------:R-:W-:Y:S01]  /*6740*/  ULDC UR4, c[0x0][0x600] ;  /* 0x0001800000047ab9 */ /* 0x000fe20000000800 */
[----:B------:R-:W-:Y:S02]  /*6750*/  IMAD R12, R15, UR5, R12 ;  /* 0x000000050f0c7c24 */ /* 0x000fe4000f8e020c */
[----:B------:R-:W-:Y:S02]  /*6760*/  IMAD R5, R14, UR4, R13 ;  /* 0x000000040e057c24 */ /* 0x000fe4000f8e020d */
[----:B------:R-:W-:-:S03]  /*6770*/  IMAD.MOV.U32 R4, RZ, RZ, 0x1 ;  /* 0x00000001ff047424 */ /* 0x000fc600078e00ff */
[----:B------:R-:W-:Y:S02]  /*6780*/  SEL R18, R5, R12, !P1 ;  /* 0x0000000c05127207 */ /* 0x000fe40004800000 */
[----:B------:R-:W-:-:S07]  /*6790*/  SEL R22, R12, R5, !P1 ;  /* 0x000000050c167207 */ /* 0x000fce0004800000 */
.L_x_172:
[----:B------:R-:W-:Y:S05]  /*67a0*/  BSYNC B1 ;  /* 0x0000000000017941 */ /* 0x000fea0003800000 */
.L_x_171:
[----:B------:R-:W-:-:S13]  /*67b0*/  LOP3.LUT P1, RZ, R4, 0xff, RZ, 0xc0, !PT ;  /* 0x000000ff04ff7812 */ /* 0x000fda000782c0ff */
[----:B------:R-:W-:Y:S05]  /*67c0*/  @P1 BRA `(.L_x_175) ;  /* 0xfffffff400401947 */ /* 0x000fea000383ffff */
[----:B------:R-:W-:Y:S05]  /*67d0*/  BSYNC B0 ;  /* 0x0000000000007941 */ /* 0x000fea0003800000 */
.L_x_163:
[----:B------:R-:W-:-:S03]  /*67e0*/  UMOV UR4, 0xffffffff ;  /* 0xffffffff00047882 */ /* 0x000fc60000000000 */
[----:B------:R-:W-:Y:S05]  /*67f0*/  BRA.DIV UR4, `(.L_x_176) ;  /* 0x0000000604907947 */ /* 0x000fea000b800000 */
[----:B------:R-:W-:-:S13]  /*6800*/  ELECT P6, URZ, PT ;  /* 0x00000000003f782f */ /* 0x000fda00038c0000 */
.L_x_194:
[----:B------:R-:W-:Y:S04]  /*6810*/  BSSY B0, `(.L_x_177) ;  /* 0x000003d000007945 */ /* 0x000fe80003800000 */
[----:B------:R-:W-:Y:S05]  /*6820*/  @!P6 BRA `(.L_x_178) ;  /* 0x0000000000ece947 */ /* 0x000fea0003800000 */
[----:B------:R-:W-:-:S04]  /*6830*/  LOP3.LUT R23, R23, 0x2, RZ, 0xfc, !PT ;  /* 0x0000000217177812 */ /* 0x000fc800078efcff */
[----:B------:R-:W-:-:S13]  /*6840*/  ISETP.NE.AND P0, PT, R23, 0x3, PT ;  /* 0x000000031700780c */ /* 0x000fda0003f05270 */
[----:B------:R-:W-:Y:S05]  /*6850*/  @!P0 BRA `(.L_x_179) ;  /* 0x0000000000048947 */ /* 0x000fea0003800000 */
[----:B------:R-:W-:Y:S01]  /*6860*/  BPT.TRAP 0x1 ;  /* 0x000000040000795c */ /* 0x000fe20000300000 */
.L_x_179:
[----:B------:R-:W0:Y:S01]  /*6870*/  S2R R5, SR_CgaCtaId ;  /* 0x0000000000057919 */ /* 0x000e220000008800 */
[----:B------:R-:W-:Y:S02]  /*6880*/  MOV R0, 0x400 ;  /* 0x0000040000007802 */ /* 0x000fe40000000f00 */
[----:B------:R-:W-:Y:S02]  /*6890*/  SHF.L.U32 R2, R3, 0x1f, RZ ;  /* 0x0000001f03027819 */ /* 0x000fe400000006ff */
[----:B0-----:R-:W-:-:S05]  /*68a0*/  LEA R5, R5, R0, 0x18 ;  /* 0x0000000005057211 */ /* 0x001fca00078ec0ff */
[----:B------:R-:W-:-:S04]  /*68b0*/  VIADD R5, R5, 0x30 ;  /* 0x0000003005057836 */ /* 0x000fc80000000000 */
[C---:B------:R-:W-:Y:S02]  /*68c0*/  IMAD R7, R8.reuse, 0x8, R5 ;  /* 0x0000000808077824 */ /* 0x040fe400078e0205 */
[----:B------:R-:W-:Y:S02]  /*68d0*/  VIADD R8, R8, 0x1 ;  /* 0x0000000108087836 */ /* 0x000fe40000000000 */
[----:B------:R-:W0:Y:S03]  /*68e0*/  SYNCS.PHASECHK.TRANS64.TRYWAIT P0, [R7+URZ], R2 ;  /* 0x00000002070075a7 */ /* 0x000e26000800017f */
[----:B------:R-:W-:-:S04]  /*68f0*/  ISETP.NE.AND P1, PT, R8, 0x6, PT ;  /* 0x000000060800780c */ /* 0x000fc80003f25270 */
[----:B------:R-:W-:Y:S02]  /*6900*/  SEL R0, RZ, 0x1, P1 ;  /* 0x00000001ff007807 */ /* 0x000fe40000800000 */
[----:B------:R-:W-:Y:S02]  /*6910*/  SEL R8, R8, RZ, P1 ;  /* 0x000000ff08087207 */ /* 0x000fe40000800000 */
[----:B------:R-:W-:-:S03]  /*6920*/  LOP3.LUT R9, R3, R0, RZ, 0x3c, !PT ;  /* 0x0000000003097212 */ /* 0x000fc600078e3cff */
[----:B------:R-:W-:Y:S01]  /*6930*/  IMAD R6, R8, 0x8, R5 ;  /* 0x0000000808067824 */ /* 0x000fe200078e0205 */
[----:B------:R-:W-:Y:S01]  /*6940*/  SHF.L.U32 R3, R9, 0x1f, RZ ;  /* 0x0000001f09037819 */ /* 0x000fe200000006ff */
[----:B0-----:R-:W-:Y:S06]  /*6950*/  @!P0 BRA `(.L_x_180) ;  /* 0x0000000400588947 */ /* 0x001fec0003800000 */
.L_x_195:
[----:B------:R-:W1:Y:S01]  /*6960*/  SYNCS.PHASECHK.TRANS64.TRYWAIT P0, [R6+URZ], R3 ;  /* 0x00000003060075a7 */ /* 0x000e62000800017f */
[----:B------:R-:W-:-:S05]  /*6970*/  VIADD R0, R8, 0x1 ;  /* 0x0000000108007836 */ /* 0x000fca0000000000 */
[----:B------:R-:W-:-:S04]  /*6980*/  ISETP.NE.AND P1, PT, R0, 0x6, PT ;  /* 0x000000060000780c */ /* 0x000fc80003f25270 */
[----:B0-----:R-:W-:Y:S02]  /*6990*/  SEL R2, RZ, 0x1, P1 ;  /* 0x00000001ff027807 */ /* 0x001fe40000800000 */
[----:B------:R-:W-:Y:S02]  /*69a0*/  SEL R0, R0, RZ, P1 ;  /* 0x000000ff00007207 */ /* 0x000fe40000800000 */
[----:B------:R-:W-:-:S03]  /*69b0*/  LOP3.LUT R9, R9, R2, RZ, 0x3c, !PT ;  /* 0x0000000209097212 */ /* 0x000fc600078e3cff */
[----:B------:R-:W-:Y:S01]  /*69c0*/  IMAD R7, R0, 0x8, R5 ;  /* 0x0000000800077824 */ /* 0x000fe200078e0205 */
[----:B------:R-:W-:Y:S01]  /*69d0*/  SHF.L.U32 R4, R9, 0x1f, RZ ;  /* 0x0000001f09047819 */ /* 0x000fe200000006ff */
[----:B-1----:R-:W-:Y:S06]  /*69e0*/  @!P0 BRA `(.L_x_181) ;  /* 0x0000000400488947 */ /* 0x002fec0003800000 */
.L_x_196:
[----:B------:R-:W1:Y:S01]  /*69f0*/  SYNCS.PHASECHK.TRANS64.TRYWAIT P0, [R7+URZ], R4 ;  /* 0x00000004070075a7 */ /* 0x000e62000800017f */
[----:B------:R-:W-:-:S05]  /*6a00*/  VIADD R0, R0, 0x1 ;  /* 0x0000000100007836 */ /* 0x000fca0000000000 */
[----:B------:R-:W-:-:S04]  /*6a10*/  ISETP.NE.AND P1, PT, R0, 0x6, PT ;  /* 0x000000060000780c */ /* 0x000fc80003f25270 */
[----:B------:R-:W-:Y:S02]  /*6a20*/  SEL R2, RZ, 0x1, P1 ;  /* 0x00000001ff027807 */ /* 0x000fe40000800000 */
[----:B------:R-:W-:Y:S02]  /*6a30*/  SEL R0, R0, RZ, P1 ;  /* 0x000000ff00007207 */ /* 0x000fe40000800000 */
[----:B------:R-:W-:-:S03]  /*6a40*/  LOP3.LUT R9, R9, R2, RZ, 0x3c, !PT ;  /* 0x0000000209097212 */ /* 0x000fc600078e3cff */
[----:B0-----:R-:W-:Y:S01]  /*6a50*/  IMAD R6, R0, 0x8, R5 ;  /* 0x0000000800067824 */ /* 0x001fe200078e0205 */
[----:B------:R-:W-:Y:S01]  /*6a60*/  SHF.L.U32 R3, R9, 0x1f, RZ ;  /* 0x0000001f09037819 */ /* 0x000fe200000006ff */
[----:B-1----:R-:W-:Y:S06]  /*6a70*/  @!P0 BRA `(.L_x_182) ;  /* 0x0000000400388947 */ /* 0x002fec0003800000 */
.L_x_197:
        /* <DEDUP_REMOVED lines=9> */
.L_x_198:
[----:B------:R-:W1:Y:S01]  /*6b10*/  SYNCS.PHASECHK.TRANS64.TRYWAIT P0, [R7+URZ], R4 ;  /* 0x00000004070075a7 */ /* 0x000e62000800017f */
[----:B------:R-:W-:-:S05]  /*6b20*/  VIADD R0, R0, 0x1 ;  /* 0x0000000100007836 */ /* 0x000fca0000000000 */
[----:B------:R-:W-:-:S04]  /*6b30*/  ISETP.NE.AND P1, PT, R0, 0x6, PT ;  /* 0x000000060000780c */ /* 0x000fc80003f25270 */
[----:B------:R-:W-:Y:S02]  /*6b40*/  SEL R2, RZ, 0x1, P1 ;  /* 0x00000001ff027807 */ /* 0x000fe40000800000 */
[----:B------:R-:W-:Y:S02]  /*6b50*/  SEL R0, R0, RZ, P1 ;  /* 0x000000ff00007207 */ /* 0x000fe40000800000 */
[----:B------:R-:W-:Y:S01]  /*6b60*/  LOP3.LUT R2, R9, R2, RZ, 0x3c, !PT ;  /* 0x0000000209027212 */ /* 0x000fe200078e3cff */
[----:B-1----:R-:W-:Y:S06]  /*6b70*/  @!P0 BRA `(.L_x_184) ;  /* 0x0000000400208947 */ /* 0x002fec0003800000 */
.L_x_199:
[----:B------:R-:W-:Y:S01]  /*6b80*/  IMAD R5, R0, 0x8, R5 ;  /* 0x0000000800057824 */ /* 0x000fe200078e0205 */
[----:B------:R-:W-:-:S07]  /*6b90*/  SHF.L.U32 R0, R2, 0x1f, RZ ;  /* 0x0000001f02007819 */ /* 0x000fce00000006ff */
.L_x_185:
[----:B--2---:R2:W3:Y:S02]  /*6ba0*/  SYNCS.PHASECHK.TRANS64.TRYWAIT P0, [R5+URZ], R0 ;  /* 0x00000000050075a7 */ /* 0x0044e4000800017f */
[----:B---3--:R-:W-:Y:S05]  /*6bb0*/  @!P0 NANOSLEEP.SYNCS 0x989680 ;  /* 0x009896800000895d */ /* 0x008fea0003900000 */
[----:B------:R-:W3:Y:S02]  /*6bc0*/  @!P0 SYNCS.PHASECHK.TRANS64 P0, [R5+URZ], R0 ;  /* 0x00000000050085a7 */ /* 0x000ee4000800007f */
[----:B---3--:R-:W-:Y:S05]  /*6bd0*/  @!P0 BRA `(.L_x_185) ;  /* 0xfffffffc00f08947 */ /* 0x008fea000383ffff */
.L_x_178:
[----:B------:R-:W-:Y:S05]  /*6be0*/  BSYNC B0 ;  /* 0x0000000000007941 */ /* 0x000fea0003800000 */
.L_x_177:
[----:B------:R-:W-:Y:S05]  /*6bf0*/  EXIT ;  /* 0x000000000000794d */ /* 0x000fea0003800000 */
.L_x_15:
[----:B0-----:R-:W-:-:S04]  /*6c00*/  IMAD.U32 R3, RZ, RZ, UR43 ;  /* 0x0000002bff037e24 */ /* 0x001fc8000f8e00ff */
[----:B------:R0:W1:Y:S03]  /*6c10*/  SYNCS.PHASECHK.TRANS64.TRYWAIT P0, [R3+URZ+-0x8], R0 ;  /* 0xfffff800030075a7 */ /* 0x000066000800017f */
[----:B-1----:R-:W-:Y:S05]  /*6c20*/  @!P0 NANOSLEEP.SYNCS 0x989680 ;  /* 0x009896800000895d */ /* 0x002fea0003900000 */
[----:B------:R-:W1:Y:S02]  /*6c30*/  @!P0 SYNCS.PHASECHK.TRANS64 P0, [R3+URZ+-0x8], R0 ;  /* 0xfffff800030085a7 */ /* 0x000e64000800007f */
[----:B-1----:R-:W-:Y:S05]  /*6c40*/  @!P0 BRA `(.L_x_15) ;  /* 0xfffffffc00ec8947 */ /* 0x002fea000383ffff */
[----:B------:R-:W-:Y:S05]  /*6c50*/  BRA `(.L_x_186) ;  /* 0xffffffa8004c7947 */ /* 0x000fea000383ffff */
.L_x_20:
[----:B-1----:R1:W2:Y:S02]  /*6c60*/  SYNCS.PHASECHK.TRANS64.TRYWAIT P1, [R3+URZ], R0 ;  /* 0x00000000030075a7 */ /* 0x0022a4000802017f */
[----:B--2---:R-:W-:Y:S05]  /*6c70*/  @!P1 NANOSLEEP.SYNCS 0x989680 ;  /* 0x009896800000995d */ /* 0x004fea0003900000 */
[----:B------:R-:W2:Y:S02]  /*6c80*/  @!P1 SYNCS.PHASECHK.TRANS64 P1, [R3+URZ], R0 ;  /* 0x00000000030095a7 */ /* 0x000ea4000802007f */
[----:B--2---:R-:W-:Y:S05]  /*6c90*/  @!P1 BRA `(.L_x_20) ;  /* 0xfffffffc00f09947 */ /* 0x004fea000383ffff */
[----:B------:R-:W-:Y:S05]  /*6ca0*/  BRA `(.L_x_19) ;  /* 0xffffffa800c07947 */ /* 0x000fea000383ffff */
.L_x_25:
[----:B-1----:R-:W-:-:S04]  /*6cb0*/  IMAD.U32 R4, RZ, RZ, UR4 ;  /* 0x00000004ff047e24 */ /* 0x002fc8000f8e00ff */
[----:B------:R1:W2:Y:S03]  /*6cc0*/  SYNCS.PHASECHK.TRANS64.TRYWAIT P1, [R4+URZ], R3 ;  /* 0x00000003040075a7 */ /* 0x0002a6000802017f */
[----:B--2---:R-:W-:Y:S05]  /*6cd0*/  @!P1 NANOSLEEP.SYNCS 0x989680 ;  /* 0x009896800000995d */ /* 0x004fea0003900000 */
[----:B------:R-:W2:Y:S02]  /*6ce0*/  @!P1 SYNCS.PHASECHK.TRANS64 P1, [R4+URZ], R3 ;  /* 0x00000003040095a7 */ /* 0x000ea4000802007f */
[----:B--2---:R-:W-:Y:S05]  /*6cf0*/  @!P1 BRA `(.L_x_25) ;  /* 0xfffffffc00ec9947 */ /* 0x004fea000383ffff */
[----:B------:R-:W-:Y:S05]  /*6d00*/  BRA `(.L_x_24) ;  /* 0xffffffac00907947 */ /* 0x000fea000383ffff */
.L_x_31:
[----:B0-----:R-:W-:-:S04]  /*6d10*/  IMAD.U32 R3, RZ, RZ, UR43 ;  /* 0x0000002bff037e24 */ /* 0x001fc8000f8e00ff */
[----:B------:R0:W1:Y:S03]  /*6d20*/  SYNCS.PHASECHK.TRANS64.TRYWAIT P0, [R3+URZ+0x8], R0 ;  /* 0x00000800030075a7 */ /* 0x000066000800017f */
[----:B-1----:R-:W-:Y:S05]  /*6d30*/  @!P0 NANOSLEEP.SYNCS 0x989680 ;  /* 0x009896800000895d */ /* 0x002fea0003900000 */
[----:B------:R-:W1:Y:S02]  /*6d40*/  @!P0 SYNCS.PHASECHK.TRANS64 P0, [R3+URZ+0x8], R0 ;  /* 0x00000800030085a7 */ /* 0x000e64000800007f */
[----:B-1----:R-:W-:Y:S05]  /*6d50*/  @!P0 BRA `(.L_x_31) ;  /* 0xfffffffc00ec8947 */ /* 0x002fea000383ffff */
[----:B------:R-:W-:Y:S05]  /*6d60*/  BRA `(.L_x_187) ;  /* 0xffffffb000bc7947 */ /* 0x000fea000383ffff */
.L_x_164:
[----:B------:R-:W-:Y:S01]  /*6d70*/  BSSY B1, `(.L_x_188) ;  /* 0x0000006000017945 */ /* 0x000fe20003800000 */
[----:B------:R-:W-:-:S07]  /*6d80*/  IMAD.MOV.U32 R15, RZ, RZ, -0x1 ;  /* 0xffffffffff0f7424 */ /* 0x000fce00078e00ff */
[----:B-----5:R-:W-:Y:S05]  /*6d90*/  WARPSYNC.COLLECTIVE R15, `(.L_x_189) ;  /* 0x000000000f0c7348 */ /* 0x020fea0003c00000 */
[----:B------:R-:W-:Y:S02]  /*6da0*/  ELECT P6, UR62, PT ;  /* 0x00000000003e782f */ /* 0x000fe400038c0000 */
[----:B------:R-:W-:Y:S01]  /*6db0*/  MOV R14, UR62 ;  /* 0x0000003e000e7c02 */ /* 0x000fe20008000f00 */
[----:B-----5:R-:W-:Y:S10]  /*6dc0*/  ENDCOLLECTIVE ;  /* 0x000000000000791b */ /* 0x020ff40003800000 */
.L_x_189:
[----:B------:R-:W-:Y:S05]  /*6dd0*/  BSYNC B1 ;  /* 0x0000000000017941 */ /* 0x000fea0003800000 */
.L_x_188:
[----:B------:R-:W-:Y:S05]  /*6de0*/  BRA `(.L_x_190) ;  /* 0xffffffec00c47947 */ /* 0x000fea000383ffff */
.L_x_167:
[----:B-1----:R1:W2:Y:S02]  /*6df0*/  SYNCS.PHASECHK.TRANS64.TRYWAIT P1, [R11+URZ+0x30], R6 ;  /* 0x000030060b0075a7 */ /* 0x0022a4000802017f */
[----:B--2---:R-:W-:Y:S05]  /*6e00*/  @!P1 NANOSLEEP.SYNCS 0x989680 ;  /* 0x009896800000995d */ /* 0x004fea0003900000 */
[----:B------:R-:W2:Y:S02]  /*6e10*/  @!P1 SYNCS.PHASECHK.TRANS64 P1, [R11+URZ+0x30], R6 ;  /* 0x000030060b0095a7 */ /* 0x000ea4000802007f */
[----:B--2---:R-:W-:Y:S05]  /*6e20*/  @!P1 BRA `(.L_x_167) ;  /* 0xfffffffc00f09947 */ /* 0x004fea000383ffff */
[----:B------:R-:W-:Y:S05]  /*6e30*/  BRA `(.L_x_191) ;  /* 0xffffffec00f87947 */ /* 0x000fea000383ffff */
.L_x_176:
[----:B------:R-:W-:Y:S01]  /*6e40*/  BSSY B0, `(.L_x_192) ;  /* 0x0000006000007945 */ /* 0x000fe20003800000 */
[----:B------:R-:W-:-:S07]  /*6e50*/  IMAD.MOV.U32 R15, RZ, RZ, -0x1 ;  /* 0xffffffffff0f7424 */ /* 0x000fce00078e00ff */
[----:B-----5:R-:W-:Y:S05]  /*6e60*/  WARPSYNC.COLLECTIVE R15, `(.L_x_193) ;  /* 0x000000000f0c7348 */ /* 0x020fea0003c00000 */
[----:B------:R-:W-:Y:S02]  /*6e70*/  ELECT P6, UR62, PT ;  /* 0x00000000003e782f */ /* 0x000fe400038c0000 */
[----:B------:R-:W-:Y:S01]  /*6e80*/  MOV R14, UR62 ;  /* 0x0000003e000e7c02 */ /* 0x000fe20008000f00 */
[----:B-----5:R-:W-:Y:S10]  /*6e90*/  ENDCOLLECTIVE ;  /* 0x000000000000791b */ /* 0x020ff40003800000 */
.L_x_193:
[----:B------:R-:W-:Y:S05]  /*6ea0*/  BSYNC B0 ;  /* 0x0000000000007941 */ /* 0x000fea0003800000 */
.L_x_192:
[----:B------:R-:W-:Y:S05]  /*6eb0*/  BRA `(.L_x_194) ;  /* 0xfffffff800547947 */ /* 0x000fea000383ffff */
.L_x_180:
[----:B0-----:R0:W1:Y:S02]  /*6ec0*/  SYNCS.PHASECHK.TRANS64.TRYWAIT P0, [R7+URZ], R2 ;  /* 0x00000002070075a7 */ /* 0x001064000800017f */
[----:B-1----:R-:W-:Y:S05]  /*6ed0*/  @!P0 NANOSLEEP.SYNCS 0x989680 ;  /* 0x009896800000895d */ /* 0x002fea0003900000 */
[----:B------:R-:W1:Y:S02]  /*6ee0*/  @!P0 SYNCS.PHASECHK.TRANS64 P0, [R7+URZ], R2 ;  /* 0x00000002070085a7 */ /* 0x000e64000800007f */
[----:B-1----:R-:W-:Y:S05]  /*6ef0*/  @!P0 BRA `(.L_x_180) ;  /* 0xfffffffc00f08947 */ /* 0x002fea000383ffff */
[----:B------:R-:W-:Y:S05]  /*6f00*/  BRA `(.L_x_195) ;  /* 0xfffffff800947947 */ /* 0x000fea000383ffff */
.L_x_181:
[----:B0-----:R0:W1:Y:S02]  /*6f10*/  SYNCS.PHASECHK.TRANS64.TRYWAIT P0, [R6+URZ], R3 ;  /* 0x00000003060075a7 */ /* 0x001064000800017f */
[----:B-1----:R-:W-:Y:S05]  /*6f20*/  @!P0 NANOSLEEP.SYNCS 0x989680 ;  /* 0x009896800000895d */ /* 0x002fea0003900000 */
[----:B------:R-:W1:Y:S02]  /*6f30*/  @!P0 SYNCS.PHASECHK.TRANS64 P0, [R6+URZ], R3 ;  /* 0x00000003060085a7 */ /* 0x000e64000800007f */
[----:B-1----:R-:W-:Y:S05]  /*6f40*/  @!P0 BRA `(.L_x_181) ;  /* 0xfffffffc00f08947 */ /* 0x002fea000383ffff */
[----:B------:R-:W-:Y:S05]  /*6f50*/  BRA `(.L_x_196) ;  /* 0xfffffff800a47947 */ /* 0x000fea000383ffff */
.L_x_182:
[----:B0-----:R0:W1:Y:S02]  /*6f60*/  SYNCS.PHASECHK.TRANS64.TRYWAIT P0, [R7+URZ], R4 ;  /* 0x00000004070075a7 */ /* 0x001064000800017f */
[----:B-1----:R-:W-:Y:S05]  /*6f70*/  @!P0 NANOSLEEP.SYNCS 0x989680 ;  /* 0x009896800000895d */ /* 0x002fea0003900000 */
[----:B------:R-:W1:Y:S02]  /*6f80*/  @!P0 SYNCS.PHASECHK.TRANS64 P0, [R7+URZ], R4 ;  /* 0x00000004070085a7 */ /* 0x000e64000800007f */
[----:B-1----:R-:W-:Y:S05]  /*6f90*/  @!P0 BRA `(.L_x_182) ;  /* 0xfffffffc00f08947 */ /* 0x002fea000383ffff */
[----:B------:R-:W-:Y:S05]  /*6fa0*/  BRA `(.L_x_197) ;  /* 0xfffffff800b47947 */ /* 0x000fea000383ffff */
.L_x_183:
[----:B0-----:R0:W1:Y:S02]  /*6fb0*/  SYNCS.PHASECHK.TRANS64.TRYWAIT P0, [R6+URZ], R3 ;  /* 0x00000003060075a7 */ /* 0x001064000800017f */
[----:B-1----:R-:W-:Y:S05]  /*6fc0*/  @!P0 NANOSLEEP.SYNCS 0x989680 ;  /* 0x009896800000895d */ /* 0x002fea0003900000 */
[----:B------:R-:W1:Y:S02]  /*6fd0*/  @!P0 SYNCS.PHASECHK.TRANS64 P0, [R6+URZ], R3 ;  /* 0x00000003060085a7 */ /* 0x000e64000800007f */
[----:B-1----:R-:W-:Y:S05]  /*6fe0*/  @!P0 BRA `(.L_x_183) ;  /* 0xfffffffc00f08947 */ /* 0x002fea000383ffff */
[----:B------:R-:W-:Y:S05]  /*6ff0*/  BRA `(.L_x_198) ;  /* 0xfffffff800c47947 */ /* 0x000fea000383ffff */
.L_x_184:
[----:B-1----:R1:W2:Y:S02]  /*7000*/  SYNCS.PHASECHK.TRANS64.TRYWAIT P0, [R7+URZ], R4 ;  /* 0x00000004070075a7 */ /* 0x0022a4000800017f */
[----:B--2---:R-:W-:Y:S05]  /*7010*/  @!P0 NANOSLEEP.SYNCS 0x989680 ;  /* 0x009896800000895d */ /* 0x004fea0003900000 */
[----:B------:R-:W2:Y:S02]  /*7020*/  @!P0 SYNCS.PHASECHK.TRANS64 P0, [R7+URZ], R4 ;  /* 0x00000004070085a7 */ /* 0x000ea4000800007f */
[----:B--2---:R-:W-:Y:S05]  /*7030*/  @!P0 BRA `(.L_x_184) ;  /* 0xfffffffc00f08947 */ /* 0x004fea000383ffff */
[----:B------:R-:W-:Y:S05]  /*7040*/  BRA `(.L_x_199) ;  /* 0xfffffff800cc7947 */ /* 0x000fea000383ffff */
.L_x_200:
[----:B------:R-:W-:-:S00]  /*7050*/  BRA `(.L_x_200) ;  /* 0xfffffffc00fc7947 */ /* 0x000fc0000383ffff */
[----:B------:R-:W-:-:S00]  /*7060*/  NOP ;  /* 0x0000000000007918 */ /* 0x000fc00000000000 */
        /* <DEDUP_REMOVED lines=9> */
.L_x_201:


//--------------------- .nv.global.init           --------------------------
	.section	.nv.global.init,"aw",@progbits
.nv.global.init:
	.type		$str$22,@object
	.size		$str$22,($str$23 - $str$22)
$str$22:
        /*0000*/ 	.byte	0x6b, 0x5f, 0x74, 0x69, 0x6c, 0x65, 0x5f, 0x63, 0x6f, 0x75, 0x6e, 0x74, 0x20, 0x3e, 0x3d, 0x20
        /*0010*/ 	.byte	0x31, 0x00
	.type		$str$23,@object
	.size		$str$23,(__unnamed_1 - $str$23)
$str$23:
        /*0012*/ 	.byte	0x2f, 0x74, 0x6d, 0x70, 0x2f, 0x63, 0x75, 0x74, 0x6c, 0x61, 0x73, 0x73, 0x5f, 0x73, 0x77, 0x65
        /*0022*/ 	.byte	0x65, 0x70, 0x5f, 0x73, 0x72, 0x63, 0x2f, 0x69, 0x6e, 0x63, 0x6c, 0x75, 0x64, 0x65, 0x2f, 0x63
        /*0032*/ 	.byte	0x75, 0x74, 0x6c, 0x61, 0x73, 0x73, 0x2f, 0x67, 0x65, 0x6d, 0x6d, 0x2f, 0x63, 0x6f, 0x6c, 0x6c
        /*0042*/ 	.byte	0x65, 0x63, 0x74, 0x69, 0x76, 0x65, 0x2f, 0x73, 0x6d, 0x39, 0x30, 0x5f, 0x6d, 0x6d, 0x61, 0x5f
        /*0052*/ 	.byte	0x74, 0x6d, 0x61, 0x5f, 0x67, 0x6d, 0x6d, 0x61, 0x5f, 0x73, 0x73, 0x5f, 0x77, 0x61, 0x72, 0x70
        /*0062*/ 	.byte	0x73, 0x70, 0x65, 0x63, 0x69, 0x61, 0x6c, 0x69, 0x7a, 0x65, 0x64, 0x2e, 0x68, 0x70, 0x70, 0x00
	.type		__unnamed_1,@object
	.size		__unnamed_1,(.L_0 - __unnamed_1)
__unnamed_1:
        /*0072*/ 	.byte	0x76, 0x6f, 0x69, 0x64, 0x20, 0x63, 0x75, 0x74, 0x6c, 0x61, 0x73, 0x73, 0x3a, 0x3a, 0x67, 0x65
        /* <DEDUP_REMOVED lines=174> */
        /*0b62*/ 	.byte	0x75, 0x74, 0x65, 0x3a, 0x3a, 0x69, 0x64, 0x65, 0x6e, 0x74, 0x69, 0x74, 0x79, 0x5d, 0x00
.L_0:


//--------------------- .nv.shared._ZN7cutlass13device_kernelINS_4gemm6kernel13GemmUniversalIN4cute5tupleIJiiiiEEENS1_10collective13CollectiveMmaINS1_34MainloopSm90TmaGmmaWarpSpecializedILi6ENS5_IJNS4_1CILi1EEESB_SB_EEENS1_32KernelTmaWarpSpecializedPingpongEEENS5_IJNSA_ILi64EEENSA_ILi128EEENSA_ILi32EEEEEEfNS5_IJlSB_lEEEfSJ_NS4_8TiledMMAINS4_8MMA_AtomIJNS4_4SM904GMMA30MMA_64x128x8_F32TF32TF32_SS_TNILNSN_7ScaleInE1ELSP_1EEEEEENS4_6LayoutISC_NS5_IJNSA_ILi0EEEST_ST_EEEEENS5_IJNS4_10UnderscoreESW_SW_EEEEENS4_13SM90_TMA_LOADENS4_14ComposedLayoutINS4_7SwizzleILi3ELi4ELi3EEENS4_18smem_ptr_flag_bitsILi32EEENSS_INS5_IJNSA_ILi8EEESH_EEENS5_IJSH_SB_EEEEEEEvNS4_8identityESZ_S19_vS1A_EENS_8epilogue10collective6detail29Sm90TmaWarpSpecializedAdapterINS1D_15DefaultEpilogueIfSJ_SJ_NS1C_6thread17LinearCombinationIfLi1EffLNS1H_9ScaleType4KindE0ELNS_15FloatRoundStyleE2EfEENS1_15EpilogueDefaultEEEEEvvEEEEvNT_6ParamsE --------------------------
	.section	.nv.shared._ZN7cutlass13device_kernelINS_4gemm6kernel13GemmUniversalIN4cute5tupleIJiiiiEEENS1_10collective13CollectiveMmaINS1_34MainloopSm90TmaGmmaWarpSpecializedILi6ENS5_IJNS4_1CILi1EEESB_SB_EEENS1_32KernelTmaWarpSpecializedPingpongEEENS5_IJNSA_ILi64EEENSA_ILi128EEENSA_ILi32EEEEEEfNS5_IJlSB_lEEEfSJ_NS4_8TiledMMAINS4_8MMA_AtomIJNS4_4SM904GMMA30MMA_64x128x8_F32TF32TF32_SS_TNILNSN_7ScaleInE1ELSP_1EEEEEENS4_6LayoutISC_NS5_IJNSA_ILi0EEEST_ST_EEEEENS5_IJNS4_10UnderscoreESW_SW_EEEEENS4_13SM90_TMA_LOADENS4_14ComposedLayoutINS4_7SwizzleILi3ELi4ELi3EEENS4_18smem_ptr_flag_bitsILi32EEENSS_INS5_IJNSA_ILi8EEESH_EEENS5_IJSH_SB_EEEEEEEvNS4_8identityESZ_S19_vS1A_EENS_8epilogue10collective6detail29Sm90TmaWarpSpecializedAdapterINS1D_15DefaultEpilogueIfSJ_SJ_NS1C_6thread17LinearCombinationIfLi1EffLNS1H_9ScaleType4KindE0ELNS_15FloatRoundStyleE2EfEENS1_15EpilogueDefaultEEEEEvvEEEEvNT_6ParamsE,"aw",@nobits
	.sectionflags	@""
	.align	16
	.zero		1024


//--------------------- .nv.shared.reserved.0     --------------------------
	.section	.nv.shared.reserved.0,"aw",@nobits
	.weak		__nv_reservedSMEM_offset_0_alias
	.size		__nv_reservedSMEM_offset_0_alias, 0, 0
	.other		__nv_reservedSMEM_offset_0_alias,@"STO_CUDA_RESERVED_SHARED STV_DEFAULT"
__nv_reservedSMEM_offset_0_alias:
	.zero		0


//--------------------- .nv.global                --------------------------
	.section	.nv.global,"aw",@nobits
.nv.global:
	.type		_ZN40_INTERNAL_15212f14_4_k_cu_211d53d1_176534cute1_E,@object
	.size		_ZN40_INTERNAL_15212f14_4_k_cu_211d53d1_176534cute1_E,(_ZN40_INTERNAL_15212f14_4_k_cu_211d53d1_176534cuda3std3__45__cpo6cbeginE - _ZN40_INTERNAL_15212f14_4_k_cu_211d53d1_176534cute1_E)
_ZN40_INTERNAL_15212f14_4_k_cu_211d53d1_176534cute1_E:
	.zero		1
	.type		_ZN40_INTERNAL_15212f14_4_k_cu_211d53d1_176534cuda3std3__45__cpo6cbeginE,@object
	.size		_ZN40_INTERNAL_15212f14_4_k_cu_211d53d1_176534cuda3std3__45__cpo6cbeginE,(_ZN40_INTERNAL_15212f14_4_k_cu_211d53d1_176534cuda3std3__48in_placeE - _ZN40_INTERNAL_15212f14_4_k_cu_211d53d1_176534cuda3std3__45__cpo6cbeginE)
_ZN40_INTERNAL_15212f14_4_k_cu_211d53d1_176534cuda3std3__45__cpo6cbeginE:
	.zero		1
	.type		_ZN40_INTERNAL_15212f14_4_k_cu_211d53d1_176534cuda3std3__48in_placeE,@object
	.size		_ZN40_INTERNAL_15212f14_4_k_cu_211d53d1_176534cuda3std3__48in_placeE,(_ZN40_INTERNAL_15212f14_4_k_cu_211d53d1_176534cuda3std6ranges3__45__cpo9iter_moveE - _ZN40_INTERNAL_15212f14_4_k_cu_211d53d1_176534cuda3std3__48in_placeE)
_ZN40_INTERNAL_15212f14_4_k_cu_211d53d1_176534cuda3std3__48in_placeE:
	.zero		1
	.type		_ZN40_INTERNAL_15212f14_4_k_cu_211d53d1_176534cuda3std6ranges3__45__cpo9iter_moveE,@object
	.size		_ZN40_INTERNAL_15212f14_4_k_cu_211d53d1_176534cuda3std6ranges3__45__cpo9iter_moveE,(_ZN40_INTERNAL_15212f14_4_k_cu_211d53d1_176534cuda3std3__45__cpo5beginE - _ZN40_INTERNAL_15212f14_4_k_cu_211d53d1_176534cuda3std6ranges3__45__cpo9iter_moveE)
_ZN40_INTERNAL_15212f14_4_k_cu_211d53d1_176534cuda3std6ranges3__45__cpo9iter_moveE:
	.zero		1
	.type		_ZN40_INTERNAL_15212f14_4_k_cu_211d53d1_176534cuda3std3__45__cpo5beginE,@object
	.size		_ZN40_INTERNAL_15212f14_4_k_cu_211d53d1_176534cuda3std3__45__cpo5beginE,(_ZN40_INTERNAL_15212f14_4_k_cu_211d53d1_176534cuda3std3__442_GLOBAL__N__15212f14_4_k_cu_211d53d1_176536ignoreE - _ZN40_INTERNAL_15212f14_4_k_cu_211d53d1_176534cuda3std3__45__cpo5beginE)
_ZN40_INTERNAL_15212f14_4_k_cu_211d53d1_176534cuda3std3__45__cpo5beginE:
	.zero		1
	.type		_ZN40_INTERNAL_15212f14_4_k_cu_211d53d1_176534cuda3std3__442_GLOBAL__N__15212f14_4_k_cu_211d53d1_176536ignoreE,@object
	.size		_ZN40_INTERNAL_15212f14_4_k_cu_211d53d1_176534cuda3std3__442_GLOBAL__N__15212f14_4_k_cu_211d53d1_176536ignoreE,(_ZN40_INTERNAL_15212f14_4_k_cu_211d53d1_176534cute7productE - _ZN40_INTERNAL_15212f14_4_k_cu_211d53d1_176534cuda3std3__442_GLOBAL__N__15212f14_4_k_cu_211d53d1_176536ignoreE)
_ZN40_INTERNAL_15212f14_4_k_cu_211d53d1_176534cuda3std3__442_GLOBAL__N__15212f14_4_k_cu_211d53d1_176536ignoreE:
	.zero		1
	.type		_ZN40_INTERNAL_15212f14_4_k_cu_211d53d1_176534cute7productE,@object
	.size		_ZN40_INTERNAL_15212f14_4_k_cu_211d53d1_176534cute7productE,(_ZN40_INTERNAL_15212f14_4_k_cu_211d53d1_176534cuda3std3__45__cpo3endE - _ZN40_INTERNAL_15212f14_4_k_cu_211d53d1_176534cute7productE)
_ZN40_INTERNAL_15212f14_4_k_cu_211d53d1_176534cute7productE:
	.zero		1
	.type		_ZN40_INTERNAL_15212f14_4_k_cu_211d53d1_176534cuda3std3__45__cpo3endE,@object
	.size		_ZN40_INTERNAL_15212f14_4_k_cu_211d53d1_176534cuda3std3__45__cpo3endE,(_ZN40_INTERNAL_15212f14_4_k_cu_211d53d1_176534cuda3std3__419piecewise_constructE - _ZN40_INTERNAL_15212f14_4_k_cu_211d53d1_176534cuda3std3__45__cpo3endE)
_ZN40_INTERNAL_15212f14_4_k_cu_211d53d1_176534cuda3std3__45__cpo3endE:
	.zero		1
	.type		_ZN40_INTERNAL_15212f14_4_k_cu_211d53d1_176534cuda3std3__419piecewise_constructE,@object
	.size		_ZN40_INTERNAL_15212f14_4_k_cu_211d53d1_176534cuda3std3__419piecewise_constructE,(_ZN40_INTERNAL_15212f14_4_k_cu_211d53d1_176534cuda3std3__45__cpo4cendE - _ZN40_INTERNAL_15212f14_4_k_cu_211d53d1_176534cuda3std3__419piecewise_constructE)
_ZN40_INTERNAL_15212f14_4_k_cu_211d53d1_176534cuda3std3__419piecewise_constructE:
	.zero		1
	.type		_ZN40_INTERNAL_15212f14_4_k_cu_211d53d1_176534cuda3std3__45__cpo4cendE,@object
	.size		_ZN40_INTERNAL_15212f14_4_k_cu_211d53d1_176534cuda3std3__45__cpo4cendE,(_ZN40_INTERNAL_15212f14_4_k_cu_211d53d1_176534cuda3std6ranges3__45__cpo4swapE - _ZN40_INTERNAL_15212f14_4_k_cu_211d53d1_176534cuda3std3__45__cpo4cendE)
_ZN40_INTERNAL_15212f14_4_k_cu_211d53d1_176534cuda3std3__45__cpo4cendE:
	.zero		1
	.type		_ZN40_INTERNAL_15212f14_4_k_cu_211d53d1_176534cuda3std6ranges3__45__cpo4swapE,@object
	.size		_ZN40_INTERNAL_15212f14_4_k_cu_211d53d1_176534cuda3std6ranges3__45__cpo4swapE,(.L_8 - _ZN40_INTERNAL_15212f14_4_k_cu_211d53d1_176534cuda3std6ranges3__45__cpo4swapE)
_ZN40_INTERNAL_15212f14_4_k_cu_211d53d1_176534cuda3std6ranges3__45__cpo4swapE:
	.zero		1
.L_8:


//--------------------- .nv.constant0._ZN7cutlass13device_kernelINS_4gemm6kernel13GemmUniversalIN4cute5tupleIJiiiiEEENS1_10collective13CollectiveMmaINS1_34MainloopSm90TmaGmmaWarpSpecializedILi6ENS5_IJNS4_1CILi1EEESB_SB_EEENS1_32KernelTmaWarpSpecializedPingpongEEENS5_IJNSA_ILi64EEENSA_ILi128EEENSA_ILi32EEEEEEfNS5_IJlSB_lEEEfSJ_NS4_8TiledMMAINS4_8MMA_AtomIJNS4_4SM904GMMA30MMA_64x128x8_F32TF32TF32_SS_TNILNSN_7ScaleInE1ELSP_1EEEEEENS4_6LayoutISC_NS5_IJNSA_ILi0EEEST_ST_EEEEENS5_IJNS4_10UnderscoreESW_SW_EEEEENS4_13SM90_TMA_LOADENS4_14ComposedLayoutINS4_7SwizzleILi3ELi4ELi3EEENS4_18smem_ptr_flag_bitsILi32EEENSS_INS5_IJNSA_ILi8EEESH_EEENS5_IJSH_SB_EEEEEEEvNS4_8identityESZ_S19_vS1A_EENS_8epilogue10collective6detail29Sm90TmaWarpSpecializedAdapterINS1D_15DefaultEpilogueIfSJ_SJ_NS1C_6thread17LinearCombinationIfLi1EffLNS1H_9ScaleType4KindE0ELNS_15FloatRoundStyleE2EfEENS1_15EpilogueDefaultEEEEEvvEEEEvNT_6ParamsE --------------------------
	.section	.nv.constant0._ZN7cutlass13device_kernelINS_4gemm6kernel13GemmUniversalIN4cute5tupleIJiiiiEEENS1_10collective13CollectiveMmaINS1_34MainloopSm90TmaGmmaWarpSpecializedILi6ENS5_IJNS4_1CILi1EEESB_SB_EEENS1_32KernelTmaWarpSpecializedPingpongEEENS5_IJNSA_ILi64EEENSA_ILi128EEENSA_ILi32EEEEEEfNS5_IJlSB_lEEEfSJ_NS4_8TiledMMAINS4_8MMA_AtomIJNS4_4SM904GMMA30MMA_64x128x8_F32TF32TF32_SS_TNILNSN_7ScaleInE1ELSP_1EEEEEENS4_6LayoutISC_NS5_IJNSA_ILi0EEEST_ST_EEEEENS5_IJNS4_10UnderscoreESW_SW_EEEEENS4_13SM90_TMA_LOADENS4_14ComposedLayoutINS4_7SwizzleILi3ELi4ELi3EEENS4_18smem_ptr_flag_bitsILi32EEENSS_INS5_IJNSA_ILi8EEESH_EEENS5_IJSH_SB_EEEEEEEvNS4_8identityESZ_S19_vS1A_EENS_8epilogue10collective6detail29Sm90TmaWarpSpecializedAdapterINS1D_15DefaultEpilogueIfSJ_SJ_NS1C_6thread17LinearCombinationIfLi1EffLNS1H_9ScaleType4KindE0ELNS_15FloatRoundStyleE2EfEENS1_15EpilogueDefaultEEEEEvvEEEEvNT_6ParamsE,"a",@progbits
	.sectionflags	@""
	.align	4
.nv.constant0._ZN7cutlass13device_kernelINS_4gemm6kernel13GemmUniversalIN4cute5tupleIJiiiiEEENS1_10collective13CollectiveMmaINS1_34MainloopSm90TmaGmmaWarpSpecializedILi6ENS5_IJNS4_1CILi1EEESB_SB_EEENS1_32KernelTmaWarpSpecializedPingpongEEENS5_IJNSA_ILi64EEENSA_ILi128EEENSA_ILi32EEEEEEfNS5_IJlSB_lEEEfSJ_NS4_8TiledMMAINS4_8MMA_AtomIJNS4_4SM904GMMA30MMA_64x128x8_F32TF32TF32_SS_TNILNSN_7ScaleInE1ELSP_1EEEEEENS4_6LayoutISC_NS5_IJNSA_ILi0EEEST_ST_EEEEENS5_IJNS4_10UnderscoreESW_SW_EEEEENS4_13SM90_TMA_LOADENS4_14ComposedLayoutINS4_7SwizzleILi3ELi4ELi3EEENS4_18smem_ptr_flag_bitsILi32EEENSS_INS5_IJNSA_ILi8EEESH_EEENS5_IJSH_SB_EEEEEEEvNS4_8identityESZ_S19_vS1A_EENS_8epilogue10collective6detail29Sm90TmaWarpSpecializedAdapterINS1D_15DefaultEpilogueIfSJ_SJ_NS1C_6thread17LinearCombinationIfLi1EffLNS1H_9ScaleType4KindE0ELNS_15FloatRoundStyleE2EfEENS1_15EpilogueDefaultEEEEEvvEEEEvNT_6ParamsE:
	.zero		1664


//--------------------- SYMBOLS --------------------------

	.type		.nv.reservedSmem.offset0,@object
	.size		.nv.reservedSmem.offset0,0x4
	.type		__assertfail,@function
